//
// Generated by NVIDIA NVVM Compiler
//
// Compiler Build ID: CL-36424714
// Cuda compilation tools, release 13.0, V13.0.88
// Based on NVVM 20.0.0
//

.version 9.0
.target sm_100
.address_size 64

	// .globl	_Z10SlipKernelPdS_S_S_S_S_S_S_iddd

.visible .entry _Z10SlipKernelPdS_S_S_S_S_S_S_iddd(
	.param .u64 .ptr .align 1 _Z10SlipKernelPdS_S_S_S_S_S_S_iddd_param_0,
	.param .u64 .ptr .align 1 _Z10SlipKernelPdS_S_S_S_S_S_S_iddd_param_1,
	.param .u64 .ptr .align 1 _Z10SlipKernelPdS_S_S_S_S_S_S_iddd_param_2,
	.param .u64 .ptr .align 1 _Z10SlipKernelPdS_S_S_S_S_S_S_iddd_param_3,
	.param .u64 .ptr .align 1 _Z10SlipKernelPdS_S_S_S_S_S_S_iddd_param_4,
	.param .u64 .ptr .align 1 _Z10SlipKernelPdS_S_S_S_S_S_S_iddd_param_5,
	.param .u64 .ptr .align 1 _Z10SlipKernelPdS_S_S_S_S_S_S_iddd_param_6,
	.param .u64 .ptr .align 1 _Z10SlipKernelPdS_S_S_S_S_S_S_iddd_param_7,
	.param .u32 _Z10SlipKernelPdS_S_S_S_S_S_S_iddd_param_8,
	.param .f64 _Z10SlipKernelPdS_S_S_S_S_S_S_iddd_param_9,
	.param .f64 _Z10SlipKernelPdS_S_S_S_S_S_S_iddd_param_10,
	.param .f64 _Z10SlipKernelPdS_S_S_S_S_S_S_iddd_param_11
)
{
	.reg .pred 	%p<73>;
	.reg .b32 	%r<109>;
	.reg .b32 	%f<416>;
	.reg .b64 	%rd<51>;
	.reg .b64 	%fd<204>;

	ld.param.u64 	%rd15, [_Z10SlipKernelPdS_S_S_S_S_S_S_iddd_param_0];
	ld.param.u64 	%rd10, [_Z10SlipKernelPdS_S_S_S_S_S_S_iddd_param_1];
	ld.param.u64 	%rd12, [_Z10SlipKernelPdS_S_S_S_S_S_S_iddd_param_3];
	ld.param.u64 	%rd13, [_Z10SlipKernelPdS_S_S_S_S_S_S_iddd_param_4];
	ld.param.u64 	%rd14, [_Z10SlipKernelPdS_S_S_S_S_S_S_iddd_param_5];
	ld.param.u64 	%rd16, [_Z10SlipKernelPdS_S_S_S_S_S_S_iddd_param_6];
	ld.param.u64 	%rd17, [_Z10SlipKernelPdS_S_S_S_S_S_S_iddd_param_7];
	ld.param.u32 	%r20, [_Z10SlipKernelPdS_S_S_S_S_S_S_iddd_param_8];
	ld.param.f64 	%fd34, [_Z10SlipKernelPdS_S_S_S_S_S_S_iddd_param_9];
	ld.param.f64 	%fd35, [_Z10SlipKernelPdS_S_S_S_S_S_S_iddd_param_10];
	ld.param.f64 	%fd36, [_Z10SlipKernelPdS_S_S_S_S_S_S_iddd_param_11];
	cvta.to.global.u64 	%rd1, %rd17;
	cvta.to.global.u64 	%rd2, %rd16;
	cvta.to.global.u64 	%rd18, %rd15;
	mov.u32 	%r21, %ctaid.x;
	mov.u32 	%r22, %ntid.x;
	mov.u32 	%r23, %tid.x;
	mad.lo.s32 	%r1, %r21, %r22, %r23;
	mov.u32 	%r24, %ctaid.y;
	mov.u32 	%r25, %ntid.y;
	mov.u32 	%r26, %tid.y;
	mad.lo.s32 	%r2, %r24, %r25, %r26;
	mul.wide.s32 	%rd19, %r1, 8;
	add.s64 	%rd3, %rd18, %rd19;
	ld.global.f64 	%fd37, [%rd3];
	mul.wide.u32 	%rd20, %r2, 8;
	add.s64 	%rd4, %rd18, %rd20;
	ld.global.f64 	%fd38, [%rd4];
	sub.f64 	%fd1, %fd37, %fd38;
	cvt.rn.f32.f64 	%f1, %fd1;
	abs.f32 	%f2, %f1;
	setp.lt.f32 	%p1, %f2, 0f00800000;
	mul.f32 	%f41, %f2, 0f4B800000;
	selp.f32 	%f42, %f41, %f2, %p1;
	selp.f32 	%f43, 0fC1C00000, 0f00000000, %p1;
	mov.b32 	%r27, %f42;
	add.s32 	%r28, %r27, -1060439283;
	and.b32  	%r29, %r28, -8388608;
	sub.s32 	%r30, %r27, %r29;
	mov.b32 	%f44, %r30;
	cvt.rn.f32.s32 	%f45, %r29;
	fma.rn.f32 	%f46, %f45, 0f34000000, %f43;
	add.f32 	%f47, %f44, 0fBF800000;
	add.f32 	%f48, %f44, 0f3F800000;
	rcp.approx.ftz.f32 	%f49, %f48;
	add.f32 	%f50, %f47, %f47;
	mul.f32 	%f51, %f50, %f49;
	mul.f32 	%f52, %f51, %f51;
	sub.f32 	%f53, %f47, %f51;
	add.f32 	%f54, %f53, %f53;
	neg.f32 	%f55, %f51;
	fma.rn.f32 	%f56, %f55, %f47, %f54;
	mul.rn.f32 	%f57, %f49, %f56;
	fma.rn.f32 	%f58, %f52, 0f3A2C32E4, 0f3B52E7DB;
	fma.rn.f32 	%f59, %f58, %f52, 0f3C93BB73;
	fma.rn.f32 	%f60, %f59, %f52, 0f3DF6384F;
	mul.rn.f32 	%f61, %f60, %f52;
	fma.rn.f32 	%f62, %f51, 0f3FB8AA3B, %f46;
	sub.f32 	%f63, %f46, %f62;
	fma.rn.f32 	%f64, %f51, 0f3FB8AA3B, %f63;
	fma.rn.f32 	%f65, %f57, 0f3FB8AA3B, %f64;
	fma.rn.f32 	%f66, %f51, 0f32A55E34, %f65;
	mul.f32 	%f67, %f61, 0f40400000;
	fma.rn.f32 	%f68, %f67, %f57, %f66;
	fma.rn.f32 	%f69, %f61, %f51, %f68;
	add.rn.f32 	%f70, %f62, %f69;
	neg.f32 	%f71, %f62;
	add.rn.f32 	%f72, %f70, %f71;
	neg.f32 	%f73, %f72;
	add.rn.f32 	%f74, %f69, %f73;
	mov.f32 	%f75, 0f40000000;
	mul.rn.f32 	%f76, %f70, %f75;
	neg.f32 	%f77, %f76;
	fma.rn.f32 	%f78, %f70, 0f40000000, %f77;
	fma.rn.f32 	%f79, %f74, 0f40000000, %f78;
	cvt.rni.f32.f32 	%f80, %f76;
	sub.f32 	%f81, %f76, %f80;
	add.f32 	%f82, %f81, %f79;
	fma.rn.f32 	%f83, %f82, 0f391FCB8E, 0f3AAF85ED;
	fma.rn.f32 	%f84, %f83, %f82, 0f3C1D9856;
	fma.rn.f32 	%f85, %f84, %f82, 0f3D6357BB;
	fma.rn.f32 	%f86, %f85, %f82, 0f3E75FDEC;
	fma.rn.f32 	%f87, %f86, %f82, 0f3F317218;
	fma.rn.f32 	%f88, %f87, %f82, 0f3F800000;
	cvt.rzi.s32.f32 	%r31, %f80;
	setp.gt.f32 	%p2, %f80, 0f00000000;
	selp.b32 	%r32, 0, -2097152000, %p2;
	add.s32 	%r33, %r32, 2130706432;
	mov.b32 	%f89, %r33;
	mul.f32 	%f90, %f88, %f89;
	shl.b32 	%r34, %r31, 23;
	sub.s32 	%r35, %r34, %r32;
	mov.b32 	%f91, %r35;
	mul.f32 	%f92, %f90, %f91;
	abs.f32 	%f93, %f76;
	setp.gt.f32 	%p3, %f93, 0f43180000;
	setp.lt.f32 	%p4, %f76, 0f00000000;
	selp.f32 	%f94, 0f00000000, 0f7F800000, %p4;
	selp.f32 	%f3, %f94, %f92, %p3;
	setp.eq.f32 	%p5, %f1, 0f3F800000;
	mov.f32 	%f409, 0f3F800000;
	@%p5 bra 	$L__BB0_5;
	setp.num.f32 	%p6, %f2, %f2;
	@%p6 bra 	$L__BB0_3;
	mov.f32 	%f96, 0f40000000;
	add.rn.f32 	%f409, %f1, %f96;
	bra.uni 	$L__BB0_5;
$L__BB0_3:
	setp.neu.f32 	%p7, %f1, 0f00000000;
	setp.neu.f32 	%p8, %f2, 0f7F800000;
	and.pred  	%p9, %p7, %p8;
	mov.f32 	%f409, %f3;
	@%p9 bra 	$L__BB0_5;
	add.f32 	%f95, %f1, %f1;
	mov.b32 	%r36, %f95;
	and.b32  	%r37, %r36, 2147483647;
	mov.b32 	%f409, %r37;
$L__BB0_5:
	cvta.to.global.u64 	%rd21, %rd10;
	mul.wide.s32 	%rd22, %r1, 8;
	add.s64 	%rd5, %rd21, %rd22;
	ld.global.f64 	%fd39, [%rd5];
	mul.wide.u32 	%rd23, %r2, 8;
	add.s64 	%rd6, %rd21, %rd23;
	ld.global.f64 	%fd40, [%rd6];
	sub.f64 	%fd2, %fd39, %fd40;
	cvt.rn.f32.f64 	%f7, %fd2;
	abs.f32 	%f8, %f7;
	setp.eq.f32 	%p10, %f7, 0f3F800000;
	mov.f32 	%f410, 0f3F800000;
	@%p10 bra 	$L__BB0_10;
	setp.num.f32 	%p11, %f8, %f8;
	@%p11 bra 	$L__BB0_8;
	mov.f32 	%f153, 0f40000000;
	add.rn.f32 	%f410, %f7, %f153;
	bra.uni 	$L__BB0_10;
$L__BB0_8:
	setp.lt.f32 	%p12, %f8, 0f00800000;
	mul.f32 	%f98, %f8, 0f4B800000;
	selp.f32 	%f99, %f98, %f8, %p12;
	mov.b32 	%r38, %f99;
	add.s32 	%r39, %r38, -1060439283;
	and.b32  	%r40, %r39, -8388608;
	sub.s32 	%r41, %r38, %r40;
	mov.b32 	%f100, %r41;
	cvt.rn.f32.s32 	%f101, %r40;
	selp.f32 	%f102, 0fC1C00000, 0f00000000, %p12;
	fma.rn.f32 	%f103, %f101, 0f34000000, %f102;
	add.f32 	%f104, %f100, 0fBF800000;
	add.f32 	%f105, %f100, 0f3F800000;
	rcp.approx.ftz.f32 	%f106, %f105;
	add.f32 	%f107, %f104, %f104;
	mul.f32 	%f108, %f107, %f106;
	mul.f32 	%f109, %f108, %f108;
	neg.f32 	%f110, %f108;
	sub.f32 	%f111, %f104, %f108;
	add.f32 	%f112, %f111, %f111;
	fma.rn.f32 	%f113, %f110, %f104, %f112;
	mul.rn.f32 	%f114, %f106, %f113;
	fma.rn.f32 	%f115, %f109, 0f3A2C32E4, 0f3B52E7DB;
	fma.rn.f32 	%f116, %f115, %f109, 0f3C93BB73;
	fma.rn.f32 	%f117, %f116, %f109, 0f3DF6384F;
	mul.rn.f32 	%f118, %f117, %f109;
	fma.rn.f32 	%f119, %f108, 0f3FB8AA3B, %f103;
	mul.f32 	%f120, %f118, 0f40400000;
	sub.f32 	%f121, %f103, %f119;
	fma.rn.f32 	%f122, %f108, 0f3FB8AA3B, %f121;
	fma.rn.f32 	%f123, %f114, 0f3FB8AA3B, %f122;
	fma.rn.f32 	%f124, %f108, 0f32A55E34, %f123;
	fma.rn.f32 	%f125, %f120, %f114, %f124;
	fma.rn.f32 	%f126, %f118, %f108, %f125;
	add.rn.f32 	%f127, %f119, %f126;
	mov.f32 	%f128, 0f40000000;
	mul.rn.f32 	%f129, %f127, %f128;
	cvt.rni.f32.f32 	%f130, %f129;
	sub.f32 	%f131, %f129, %f130;
	neg.f32 	%f132, %f129;
	fma.rn.f32 	%f133, %f127, 0f40000000, %f132;
	neg.f32 	%f134, %f119;
	add.rn.f32 	%f135, %f127, %f134;
	neg.f32 	%f136, %f135;
	add.rn.f32 	%f137, %f126, %f136;
	fma.rn.f32 	%f138, %f137, 0f40000000, %f133;
	add.f32 	%f139, %f131, %f138;
	setp.gt.f32 	%p13, %f130, 0f00000000;
	selp.b32 	%r42, 0, -2097152000, %p13;
	setp.neu.f32 	%p14, %f7, 0f00000000;
	setp.neu.f32 	%p15, %f8, 0f7F800000;
	setp.lt.f32 	%p16, %f129, 0f00000000;
	selp.f32 	%f140, 0f00000000, 0f7F800000, %p16;
	abs.f32 	%f141, %f129;
	setp.gt.f32 	%p17, %f141, 0f43180000;
	cvt.rzi.s32.f32 	%r43, %f130;
	shl.b32 	%r44, %r43, 23;
	sub.s32 	%r45, %r44, %r42;
	mov.b32 	%f142, %r45;
	add.s32 	%r46, %r42, 2130706432;
	mov.b32 	%f143, %r46;
	fma.rn.f32 	%f144, %f139, 0f391FCB8E, 0f3AAF85ED;
	fma.rn.f32 	%f145, %f144, %f139, 0f3C1D9856;
	fma.rn.f32 	%f146, %f145, %f139, 0f3D6357BB;
	fma.rn.f32 	%f147, %f146, %f139, 0f3E75FDEC;
	fma.rn.f32 	%f148, %f147, %f139, 0f3F317218;
	fma.rn.f32 	%f149, %f148, %f139, 0f3F800000;
	mul.f32 	%f150, %f149, %f143;
	mul.f32 	%f151, %f150, %f142;
	selp.f32 	%f410, %f140, %f151, %p17;
	and.pred  	%p18, %p14, %p15;
	@%p18 bra 	$L__BB0_10;
	add.f32 	%f152, %f7, %f7;
	mov.b32 	%r47, %f152;
	and.b32  	%r48, %r47, 2147483647;
	mov.b32 	%f410, %r48;
$L__BB0_10:
	add.f32 	%f155, %f409, %f410;
	sqrt.rn.f32 	%f13, %f155;
	abs.f32 	%f14, %f13;
	setp.eq.f32 	%p19, %f13, 0f3F800000;
	mov.f32 	%f411, 0f3F800000;
	@%p19 bra 	$L__BB0_15;
	setp.num.f32 	%p20, %f14, %f14;
	@%p20 bra 	$L__BB0_13;
	mov.f32 	%f211, 0f40000000;
	add.rn.f32 	%f411, %f13, %f211;
	bra.uni 	$L__BB0_15;
$L__BB0_13:
	setp.lt.f32 	%p21, %f14, 0f00800000;
	mul.f32 	%f156, %f14, 0f4B800000;
	selp.f32 	%f157, %f156, %f14, %p21;
	mov.b32 	%r49, %f157;
	add.s32 	%r50, %r49, -1060439283;
	and.b32  	%r51, %r50, -8388608;
	sub.s32 	%r52, %r49, %r51;
	mov.b32 	%f158, %r52;
	cvt.rn.f32.s32 	%f159, %r51;
	selp.f32 	%f160, 0fC1C00000, 0f00000000, %p21;
	fma.rn.f32 	%f161, %f159, 0f34000000, %f160;
	add.f32 	%f162, %f158, 0fBF800000;
	add.f32 	%f163, %f158, 0f3F800000;
	rcp.approx.ftz.f32 	%f164, %f163;
	add.f32 	%f165, %f162, %f162;
	mul.f32 	%f166, %f165, %f164;
	mul.f32 	%f167, %f166, %f166;
	neg.f32 	%f168, %f166;
	sub.f32 	%f169, %f162, %f166;
	add.f32 	%f170, %f169, %f169;
	fma.rn.f32 	%f171, %f168, %f162, %f170;
	mul.rn.f32 	%f172, %f164, %f171;
	fma.rn.f32 	%f173, %f167, 0f3A2C32E4, 0f3B52E7DB;
	fma.rn.f32 	%f174, %f173, %f167, 0f3C93BB73;
	fma.rn.f32 	%f175, %f174, %f167, 0f3DF6384F;
	mul.rn.f32 	%f176, %f175, %f167;
	fma.rn.f32 	%f177, %f166, 0f3FB8AA3B, %f161;
	mul.f32 	%f178, %f176, 0f40400000;
	sub.f32 	%f179, %f161, %f177;
	fma.rn.f32 	%f180, %f166, 0f3FB8AA3B, %f179;
	fma.rn.f32 	%f181, %f172, 0f3FB8AA3B, %f180;
	fma.rn.f32 	%f182, %f166, 0f32A55E34, %f181;
	fma.rn.f32 	%f183, %f178, %f172, %f182;
	fma.rn.f32 	%f184, %f176, %f166, %f183;
	add.rn.f32 	%f185, %f177, %f184;
	mov.f32 	%f186, 0f40000000;
	mul.rn.f32 	%f187, %f185, %f186;
	cvt.rni.f32.f32 	%f188, %f187;
	sub.f32 	%f189, %f187, %f188;
	neg.f32 	%f190, %f187;
	fma.rn.f32 	%f191, %f185, 0f40000000, %f190;
	neg.f32 	%f192, %f177;
	add.rn.f32 	%f193, %f185, %f192;
	neg.f32 	%f194, %f193;
	add.rn.f32 	%f195, %f184, %f194;
	fma.rn.f32 	%f196, %f195, 0f40000000, %f191;
	add.f32 	%f197, %f189, %f196;
	setp.gt.f32 	%p22, %f188, 0f00000000;
	selp.b32 	%r53, 0, -2097152000, %p22;
	setp.neu.f32 	%p23, %f13, 0f00000000;
	setp.neu.f32 	%p24, %f14, 0f7F800000;
	setp.lt.f32 	%p25, %f187, 0f00000000;
	selp.f32 	%f198, 0f00000000, 0f7F800000, %p25;
	abs.f32 	%f199, %f187;
	setp.gt.f32 	%p26, %f199, 0f43180000;
	cvt.rzi.s32.f32 	%r54, %f188;
	shl.b32 	%r55, %r54, 23;
	sub.s32 	%r56, %r55, %r53;
	mov.b32 	%f200, %r56;
	add.s32 	%r57, %r53, 2130706432;
	mov.b32 	%f201, %r57;
	fma.rn.f32 	%f202, %f197, 0f391FCB8E, 0f3AAF85ED;
	fma.rn.f32 	%f203, %f202, %f197, 0f3C1D9856;
	fma.rn.f32 	%f204, %f203, %f197, 0f3D6357BB;
	fma.rn.f32 	%f205, %f204, %f197, 0f3E75FDEC;
	fma.rn.f32 	%f206, %f205, %f197, 0f3F317218;
	fma.rn.f32 	%f207, %f206, %f197, 0f3F800000;
	mul.f32 	%f208, %f207, %f201;
	mul.f32 	%f209, %f208, %f200;
	selp.f32 	%f411, %f198, %f209, %p26;
	and.pred  	%p27, %p23, %p24;
	@%p27 bra 	$L__BB0_15;
	add.f32 	%f210, %f13, %f13;
	mov.b32 	%r58, %f210;
	and.b32  	%r59, %r58, 2147483647;
	mov.b32 	%f411, %r59;
$L__BB0_15:
	cvt.rn.f32.f64 	%f19, %fd35;
	abs.f32 	%f20, %f19;
	setp.eq.f32 	%p28, %f19, 0f3F800000;
	mov.f32 	%f412, 0f3F800000;
	@%p28 bra 	$L__BB0_20;
	setp.num.f32 	%p29, %f20, %f20;
	@%p29 bra 	$L__BB0_18;
	mov.f32 	%f268, 0f40000000;
	add.rn.f32 	%f412, %f19, %f268;
	bra.uni 	$L__BB0_20;
$L__BB0_18:
	setp.lt.f32 	%p30, %f20, 0f00800000;
	mul.f32 	%f213, %f20, 0f4B800000;
	selp.f32 	%f214, %f213, %f20, %p30;
	mov.b32 	%r60, %f214;
	add.s32 	%r61, %r60, -1060439283;
	and.b32  	%r62, %r61, -8388608;
	sub.s32 	%r63, %r60, %r62;
	mov.b32 	%f215, %r63;
	cvt.rn.f32.s32 	%f216, %r62;
	selp.f32 	%f217, 0fC1C00000, 0f00000000, %p30;
	fma.rn.f32 	%f218, %f216, 0f34000000, %f217;
	add.f32 	%f219, %f215, 0fBF800000;
	add.f32 	%f220, %f215, 0f3F800000;
	rcp.approx.ftz.f32 	%f221, %f220;
	add.f32 	%f222, %f219, %f219;
	mul.f32 	%f223, %f222, %f221;
	mul.f32 	%f224, %f223, %f223;
	neg.f32 	%f225, %f223;
	sub.f32 	%f226, %f219, %f223;
	add.f32 	%f227, %f226, %f226;
	fma.rn.f32 	%f228, %f225, %f219, %f227;
	mul.rn.f32 	%f229, %f221, %f228;
	fma.rn.f32 	%f230, %f224, 0f3A2C32E4, 0f3B52E7DB;
	fma.rn.f32 	%f231, %f230, %f224, 0f3C93BB73;
	fma.rn.f32 	%f232, %f231, %f224, 0f3DF6384F;
	mul.rn.f32 	%f233, %f232, %f224;
	fma.rn.f32 	%f234, %f223, 0f3FB8AA3B, %f218;
	mul.f32 	%f235, %f233, 0f40400000;
	sub.f32 	%f236, %f218, %f234;
	fma.rn.f32 	%f237, %f223, 0f3FB8AA3B, %f236;
	fma.rn.f32 	%f238, %f229, 0f3FB8AA3B, %f237;
	fma.rn.f32 	%f239, %f223, 0f32A55E34, %f238;
	fma.rn.f32 	%f240, %f235, %f229, %f239;
	fma.rn.f32 	%f241, %f233, %f223, %f240;
	add.rn.f32 	%f242, %f234, %f241;
	mov.f32 	%f243, 0f40000000;
	mul.rn.f32 	%f244, %f242, %f243;
	cvt.rni.f32.f32 	%f245, %f244;
	sub.f32 	%f246, %f244, %f245;
	neg.f32 	%f247, %f244;
	fma.rn.f32 	%f248, %f242, 0f40000000, %f247;
	neg.f32 	%f249, %f234;
	add.rn.f32 	%f250, %f242, %f249;
	neg.f32 	%f251, %f250;
	add.rn.f32 	%f252, %f241, %f251;
	fma.rn.f32 	%f253, %f252, 0f40000000, %f248;
	add.f32 	%f254, %f246, %f253;
	setp.gt.f32 	%p31, %f245, 0f00000000;
	selp.b32 	%r64, 0, -2097152000, %p31;
	setp.neu.f32 	%p32, %f19, 0f00000000;
	setp.neu.f32 	%p33, %f20, 0f7F800000;
	setp.lt.f32 	%p34, %f244, 0f00000000;
	selp.f32 	%f255, 0f00000000, 0f7F800000, %p34;
	abs.f32 	%f256, %f244;
	setp.gt.f32 	%p35, %f256, 0f43180000;
	cvt.rzi.s32.f32 	%r65, %f245;
	shl.b32 	%r66, %r65, 23;
	sub.s32 	%r67, %r66, %r64;
	mov.b32 	%f257, %r67;
	add.s32 	%r68, %r64, 2130706432;
	mov.b32 	%f258, %r68;
	fma.rn.f32 	%f259, %f254, 0f391FCB8E, 0f3AAF85ED;
	fma.rn.f32 	%f260, %f259, %f254, 0f3C1D9856;
	fma.rn.f32 	%f261, %f260, %f254, 0f3D6357BB;
	fma.rn.f32 	%f262, %f261, %f254, 0f3E75FDEC;
	fma.rn.f32 	%f263, %f262, %f254, 0f3F317218;
	fma.rn.f32 	%f264, %f263, %f254, 0f3F800000;
	mul.f32 	%f265, %f264, %f258;
	mul.f32 	%f266, %f265, %f257;
	selp.f32 	%f412, %f255, %f266, %p35;
	and.pred  	%p36, %p32, %p33;
	@%p36 bra 	$L__BB0_20;
	add.f32 	%f267, %f19, %f19;
	mov.b32 	%r69, %f267;
	and.b32  	%r70, %r69, 2147483647;
	mov.b32 	%f412, %r70;
$L__BB0_20:
	add.f32 	%f270, %f411, %f412;
	sqrt.rn.f32 	%f271, %f270;
	cvt.f64.f32 	%fd3, %f271;
	mul.f64 	%fd41, %fd34, 0d4010000000000000;
	mul.f64 	%fd42, %fd41, %fd36;
	rcp.rn.f64 	%fd43, %fd42;
	add.f64 	%fd44, %fd35, %fd3;
	cvt.rn.f32.f64 	%f25, %fd44;
	setp.lt.f32 	%p37, %f25, 0f00800000;
	mul.f32 	%f272, %f25, 0f4B000000;
	selp.f32 	%f273, %f272, %f25, %p37;
	selp.f32 	%f274, 0fC1B80000, 0f00000000, %p37;
	mov.b32 	%r71, %f273;
	add.s32 	%r72, %r71, -1059760811;
	and.b32  	%r73, %r72, -8388608;
	sub.s32 	%r74, %r71, %r73;
	mov.b32 	%f275, %r74;
	cvt.rn.f32.s32 	%f276, %r73;
	fma.rn.f32 	%f277, %f276, 0f34000000, %f274;
	add.f32 	%f278, %f275, 0fBF800000;
	fma.rn.f32 	%f279, %f278, 0fBE055027, 0f3E1039F6;
	fma.rn.f32 	%f280, %f279, %f278, 0fBDF8CDCC;
	fma.rn.f32 	%f281, %f280, %f278, 0f3E0F2955;
	fma.rn.f32 	%f282, %f281, %f278, 0fBE2AD8B9;
	fma.rn.f32 	%f283, %f282, %f278, 0f3E4CED0B;
	fma.rn.f32 	%f284, %f283, %f278, 0fBE7FFF22;
	fma.rn.f32 	%f285, %f284, %f278, 0f3EAAAA78;
	fma.rn.f32 	%f286, %f285, %f278, 0fBF000000;
	mul.f32 	%f287, %f278, %f286;
	fma.rn.f32 	%f288, %f287, %f278, %f278;
	fma.rn.f32 	%f289, %f277, 0f3F317218, %f288;
	setp.gt.u32 	%p38, %r71, 2139095039;
	fma.rn.f32 	%f290, %f273, 0f7F800000, 0f7F800000;
	selp.f32 	%f291, %f290, %f289, %p38;
	setp.eq.f32 	%p39, %f273, 0f00000000;
	selp.f32 	%f292, 0fFF800000, %f291, %p39;
	cvt.f64.f32 	%fd45, %f292;
	fma.rn.f64 	%fd46, %fd35, 0d4000000000000000, %fd3;
	mul.f64 	%fd47, %fd35, %fd46;
	mul.f64 	%fd48, %fd44, %fd3;
	div.rn.f64 	%fd49, %fd47, %fd48;
	sub.f64 	%fd50, %fd45, %fd49;
	mul.f64 	%fd4, %fd43, %fd50;
	mul.f64 	%fd5, %fd43, %fd46;
	abs.f32 	%f26, %f25;
	setp.eq.f32 	%p40, %f25, 0f3F800000;
	mov.f32 	%f413, 0f3F800000;
	@%p40 bra 	$L__BB0_25;
	setp.num.f32 	%p41, %f26, %f26;
	@%p41 bra 	$L__BB0_23;
	mov.f32 	%f348, 0f40000000;
	add.rn.f32 	%f413, %f25, %f348;
	bra.uni 	$L__BB0_25;
$L__BB0_23:
	setp.lt.f32 	%p42, %f26, 0f00800000;
	mul.f32 	%f293, %f26, 0f4B800000;
	selp.f32 	%f294, %f293, %f26, %p42;
	mov.b32 	%r75, %f294;
	add.s32 	%r76, %r75, -1060439283;
	and.b32  	%r77, %r76, -8388608;
	sub.s32 	%r78, %r75, %r77;
	mov.b32 	%f295, %r78;
	cvt.rn.f32.s32 	%f296, %r77;
	selp.f32 	%f297, 0fC1C00000, 0f00000000, %p42;
	fma.rn.f32 	%f298, %f296, 0f34000000, %f297;
	add.f32 	%f299, %f295, 0fBF800000;
	add.f32 	%f300, %f295, 0f3F800000;
	rcp.approx.ftz.f32 	%f301, %f300;
	add.f32 	%f302, %f299, %f299;
	mul.f32 	%f303, %f302, %f301;
	mul.f32 	%f304, %f303, %f303;
	neg.f32 	%f305, %f303;
	sub.f32 	%f306, %f299, %f303;
	add.f32 	%f307, %f306, %f306;
	fma.rn.f32 	%f308, %f305, %f299, %f307;
	mul.rn.f32 	%f309, %f301, %f308;
	fma.rn.f32 	%f310, %f304, 0f3A2C32E4, 0f3B52E7DB;
	fma.rn.f32 	%f311, %f310, %f304, 0f3C93BB73;
	fma.rn.f32 	%f312, %f311, %f304, 0f3DF6384F;
	mul.rn.f32 	%f313, %f312, %f304;
	fma.rn.f32 	%f314, %f303, 0f3FB8AA3B, %f298;
	mul.f32 	%f315, %f313, 0f40400000;
	sub.f32 	%f316, %f298, %f314;
	fma.rn.f32 	%f317, %f303, 0f3FB8AA3B, %f316;
	fma.rn.f32 	%f318, %f309, 0f3FB8AA3B, %f317;
	fma.rn.f32 	%f319, %f303, 0f32A55E34, %f318;
	fma.rn.f32 	%f320, %f315, %f309, %f319;
	fma.rn.f32 	%f321, %f313, %f303, %f320;
	add.rn.f32 	%f322, %f314, %f321;
	mov.f32 	%f323, 0f40000000;
	mul.rn.f32 	%f324, %f322, %f323;
	cvt.rni.f32.f32 	%f325, %f324;
	sub.f32 	%f326, %f324, %f325;
	neg.f32 	%f327, %f324;
	fma.rn.f32 	%f328, %f322, 0f40000000, %f327;
	neg.f32 	%f329, %f314;
	add.rn.f32 	%f330, %f322, %f329;
	neg.f32 	%f331, %f330;
	add.rn.f32 	%f332, %f321, %f331;
	fma.rn.f32 	%f333, %f332, 0f40000000, %f328;
	add.f32 	%f334, %f326, %f333;
	setp.gt.f32 	%p43, %f325, 0f00000000;
	selp.b32 	%r79, 0, -2097152000, %p43;
	setp.neu.f32 	%p44, %f25, 0f00000000;
	setp.neu.f32 	%p45, %f26, 0f7F800000;
	setp.lt.f32 	%p46, %f324, 0f00000000;
	selp.f32 	%f335, 0f00000000, 0f7F800000, %p46;
	abs.f32 	%f336, %f324;
	setp.gt.f32 	%p47, %f336, 0f43180000;
	cvt.rzi.s32.f32 	%r80, %f325;
	shl.b32 	%r81, %r80, 23;
	sub.s32 	%r82, %r81, %r79;
	mov.b32 	%f337, %r82;
	add.s32 	%r83, %r79, 2130706432;
	mov.b32 	%f338, %r83;
	fma.rn.f32 	%f339, %f334, 0f391FCB8E, 0f3AAF85ED;
	fma.rn.f32 	%f340, %f339, %f334, 0f3C1D9856;
	fma.rn.f32 	%f341, %f340, %f334, 0f3D6357BB;
	fma.rn.f32 	%f342, %f341, %f334, 0f3E75FDEC;
	fma.rn.f32 	%f343, %f342, %f334, 0f3F317218;
	fma.rn.f32 	%f344, %f343, %f334, 0f3F800000;
	mul.f32 	%f345, %f344, %f338;
	mul.f32 	%f346, %f345, %f337;
	selp.f32 	%f413, %f335, %f346, %p47;
	and.pred  	%p48, %p44, %p45;
	@%p48 bra 	$L__BB0_25;
	add.f32 	%f347, %f25, %f25;
	mov.b32 	%r84, %f347;
	and.b32  	%r85, %r84, 2147483647;
	mov.b32 	%f413, %r85;
$L__BB0_25:
	ld.param.u64 	%rd50, [_Z10SlipKernelPdS_S_S_S_S_S_S_iddd_param_2];
	setp.eq.f32 	%p49, %f1, 0f3F800000;
	cvt.f64.f32 	%fd51, %f413;
	mul.f64 	%fd52, %fd3, %fd51;
	div.rn.f64 	%fd6, %fd5, %fd52;
	cvta.to.global.u64 	%rd24, %rd50;
	mul.wide.u32 	%rd25, %r2, 8;
	add.s64 	%rd7, %rd24, %rd25;
	ld.global.f64 	%fd7, [%rd7];
	mov.f32 	%f414, 0f3F800000;
	@%p49 bra 	$L__BB0_30;
	setp.num.f32 	%p50, %f2, %f2;
	@%p50 bra 	$L__BB0_28;
	mov.f32 	%f351, 0f40000000;
	add.rn.f32 	%f414, %f1, %f351;
	bra.uni 	$L__BB0_30;
$L__BB0_28:
	setp.neu.f32 	%p51, %f1, 0f00000000;
	setp.neu.f32 	%p52, %f2, 0f7F800000;
	and.pred  	%p53, %p51, %p52;
	mov.f32 	%f414, %f3;
	@%p53 bra 	$L__BB0_30;
	add.f32 	%f350, %f1, %f1;
	mov.b32 	%r86, %f350;
	and.b32  	%r87, %r86, 2147483647;
	mov.b32 	%f414, %r87;
$L__BB0_30:
	cvt.f64.f32 	%fd53, %f414;
	mul.f64 	%fd54, %fd1, %fd2;
	cvta.to.global.u64 	%rd26, %rd12;
	add.s64 	%rd28, %rd26, %rd25;
	ld.global.f64 	%fd55, [%rd28];
	mul.f64 	%fd56, %fd55, %fd54;
	fma.rn.f64 	%fd57, %fd7, %fd53, %fd56;
	mul.f64 	%fd58, %fd6, %fd57;
	mul.f64 	%fd59, %fd4, %fd7;
	sub.f64 	%fd60, %fd58, %fd59;
	mul.lo.s32 	%r3, %r20, %r20;
	mad.lo.s32 	%r4, %r3, %r2, %r1;
	mul.wide.s32 	%rd29, %r4, 8;
	add.s64 	%rd30, %rd2, %rd29;
	st.global.f64 	[%rd30], %fd60;
	ld.global.f64 	%fd8, [%rd28];
	ld.global.f64 	%fd61, [%rd3];
	ld.global.f64 	%fd62, [%rd4];
	sub.f64 	%fd63, %fd61, %fd62;
	ld.global.f64 	%fd64, [%rd5];
	ld.global.f64 	%fd65, [%rd6];
	sub.f64 	%fd66, %fd64, %fd65;
	mul.f64 	%fd67, %fd63, %fd66;
	ld.global.f64 	%fd68, [%rd7];
	mul.f64 	%fd9, %fd68, %fd67;
	cvt.rn.f32.f64 	%f34, %fd66;
	abs.f32 	%f35, %f34;
	setp.eq.f32 	%p54, %f34, 0f3F800000;
	mov.f32 	%f415, 0f3F800000;
	@%p54 bra 	$L__BB0_35;
	setp.num.f32 	%p55, %f35, %f35;
	@%p55 bra 	$L__BB0_33;
	mov.f32 	%f408, 0f40000000;
	add.rn.f32 	%f415, %f34, %f408;
	bra.uni 	$L__BB0_35;
$L__BB0_33:
	setp.lt.f32 	%p56, %f35, 0f00800000;
	mul.f32 	%f353, %f35, 0f4B800000;
	selp.f32 	%f354, %f353, %f35, %p56;
	mov.b32 	%r88, %f354;
	add.s32 	%r89, %r88, -1060439283;
	and.b32  	%r90, %r89, -8388608;
	sub.s32 	%r91, %r88, %r90;
	mov.b32 	%f355, %r91;
	cvt.rn.f32.s32 	%f356, %r90;
	selp.f32 	%f357, 0fC1C00000, 0f00000000, %p56;
	fma.rn.f32 	%f358, %f356, 0f34000000, %f357;
	add.f32 	%f359, %f355, 0fBF800000;
	add.f32 	%f360, %f355, 0f3F800000;
	rcp.approx.ftz.f32 	%f361, %f360;
	add.f32 	%f362, %f359, %f359;
	mul.f32 	%f363, %f362, %f361;
	mul.f32 	%f364, %f363, %f363;
	neg.f32 	%f365, %f363;
	sub.f32 	%f366, %f359, %f363;
	add.f32 	%f367, %f366, %f366;
	fma.rn.f32 	%f368, %f365, %f359, %f367;
	mul.rn.f32 	%f369, %f361, %f368;
	fma.rn.f32 	%f370, %f364, 0f3A2C32E4, 0f3B52E7DB;
	fma.rn.f32 	%f371, %f370, %f364, 0f3C93BB73;
	fma.rn.f32 	%f372, %f371, %f364, 0f3DF6384F;
	mul.rn.f32 	%f373, %f372, %f364;
	fma.rn.f32 	%f374, %f363, 0f3FB8AA3B, %f358;
	mul.f32 	%f375, %f373, 0f40400000;
	sub.f32 	%f376, %f358, %f374;
	fma.rn.f32 	%f377, %f363, 0f3FB8AA3B, %f376;
	fma.rn.f32 	%f378, %f369, 0f3FB8AA3B, %f377;
	fma.rn.f32 	%f379, %f363, 0f32A55E34, %f378;
	fma.rn.f32 	%f380, %f375, %f369, %f379;
	fma.rn.f32 	%f381, %f373, %f363, %f380;
	add.rn.f32 	%f382, %f374, %f381;
	mov.f32 	%f383, 0f40000000;
	mul.rn.f32 	%f384, %f382, %f383;
	cvt.rni.f32.f32 	%f385, %f384;
	sub.f32 	%f386, %f384, %f385;
	neg.f32 	%f387, %f384;
	fma.rn.f32 	%f388, %f382, 0f40000000, %f387;
	neg.f32 	%f389, %f374;
	add.rn.f32 	%f390, %f382, %f389;
	neg.f32 	%f391, %f390;
	add.rn.f32 	%f392, %f381, %f391;
	fma.rn.f32 	%f393, %f392, 0f40000000, %f388;
	add.f32 	%f394, %f386, %f393;
	setp.gt.f32 	%p57, %f385, 0f00000000;
	selp.b32 	%r92, 0, -2097152000, %p57;
	setp.neu.f32 	%p58, %f34, 0f00000000;
	setp.neu.f32 	%p59, %f35, 0f7F800000;
	setp.lt.f32 	%p60, %f384, 0f00000000;
	selp.f32 	%f395, 0f00000000, 0f7F800000, %p60;
	abs.f32 	%f396, %f384;
	setp.gt.f32 	%p61, %f396, 0f43180000;
	cvt.rzi.s32.f32 	%r93, %f385;
	shl.b32 	%r94, %r93, 23;
	sub.s32 	%r95, %r94, %r92;
	mov.b32 	%f397, %r95;
	add.s32 	%r96, %r92, 2130706432;
	mov.b32 	%f398, %r96;
	fma.rn.f32 	%f399, %f394, 0f391FCB8E, 0f3AAF85ED;
	fma.rn.f32 	%f400, %f399, %f394, 0f3C1D9856;
	fma.rn.f32 	%f401, %f400, %f394, 0f3D6357BB;
	fma.rn.f32 	%f402, %f401, %f394, 0f3E75FDEC;
	fma.rn.f32 	%f403, %f402, %f394, 0f3F317218;
	fma.rn.f32 	%f404, %f403, %f394, 0f3F800000;
	mul.f32 	%f405, %f404, %f398;
	mul.f32 	%f406, %f405, %f397;
	selp.f32 	%f415, %f395, %f406, %p61;
	and.pred  	%p62, %p58, %p59;
	@%p62 bra 	$L__BB0_35;
	add.f32 	%f407, %f34, %f34;
	mov.b32 	%r97, %f407;
	and.b32  	%r98, %r97, 2147483647;
	mov.b32 	%f415, %r98;
$L__BB0_35:
	cvt.f64.f32 	%fd69, %f415;
	fma.rn.f64 	%fd70, %fd8, %fd69, %fd9;
	mul.f64 	%fd71, %fd6, %fd70;
	mul.f64 	%fd72, %fd4, %fd8;
	sub.f64 	%fd73, %fd71, %fd72;
	add.s64 	%rd32, %rd1, %rd29;
	st.global.f64 	[%rd32], %fd73;
	bar.sync 	0;
	setp.ne.s32 	%p63, %r2, 0;
	@%p63 bra 	$L__BB0_49;
	setp.eq.s32 	%p64, %r20, 0;
	mov.f64 	%fd202, 0d0000000000000000;
	mov.f64 	%fd203, %fd202;
	@%p64 bra 	$L__BB0_48;
	mul.lo.s32 	%r5, %r3, %r1;
	max.u32 	%r6, %r3, 1;
	and.b32  	%r7, %r6, 13;
	setp.lt.u32 	%p65, %r3, 16;
	mov.f64 	%fd203, 0d0000000000000000;
	mov.b32 	%r107, 0;
	mov.f64 	%fd202, %fd203;
	@%p65 bra 	$L__BB0_40;
	and.b32  	%r107, %r6, 2147483632;
	neg.s32 	%r105, %r107;
	add.s64 	%rd8, %rd2, 64;
	add.s64 	%rd9, %rd1, 64;
	mov.f64 	%fd203, 0d0000000000000000;
	mov.u32 	%r104, %r5;
$L__BB0_39:
	.pragma "nounroll";
	mul.wide.s32 	%rd33, %r104, 8;
	add.s64 	%rd34, %rd8, %rd33;
	add.s64 	%rd35, %rd9, %rd33;
	ld.global.f64 	%fd78, [%rd34+-64];
	add.f64 	%fd79, %fd202, %fd78;
	ld.global.f64 	%fd80, [%rd35+-64];
	add.f64 	%fd81, %fd203, %fd80;
	ld.global.f64 	%fd82, [%rd34+-56];
	add.f64 	%fd83, %fd79, %fd82;
	ld.global.f64 	%fd84, [%rd35+-56];
	add.f64 	%fd85, %fd81, %fd84;
	ld.global.f64 	%fd86, [%rd34+-48];
	add.f64 	%fd87, %fd83, %fd86;
	ld.global.f64 	%fd88, [%rd35+-48];
	add.f64 	%fd89, %fd85, %fd88;
	ld.global.f64 	%fd90, [%rd34+-40];
	add.f64 	%fd91, %fd87, %fd90;
	ld.global.f64 	%fd92, [%rd35+-40];
	add.f64 	%fd93, %fd89, %fd92;
	ld.global.f64 	%fd94, [%rd34+-32];
	add.f64 	%fd95, %fd91, %fd94;
	ld.global.f64 	%fd96, [%rd35+-32];
	add.f64 	%fd97, %fd93, %fd96;
	ld.global.f64 	%fd98, [%rd34+-24];
	add.f64 	%fd99, %fd95, %fd98;
	ld.global.f64 	%fd100, [%rd35+-24];
	add.f64 	%fd101, %fd97, %fd100;
	ld.global.f64 	%fd102, [%rd34+-16];
	add.f64 	%fd103, %fd99, %fd102;
	ld.global.f64 	%fd104, [%rd35+-16];
	add.f64 	%fd105, %fd101, %fd104;
	ld.global.f64 	%fd106, [%rd34+-8];
	add.f64 	%fd107, %fd103, %fd106;
	ld.global.f64 	%fd108, [%rd35+-8];
	add.f64 	%fd109, %fd105, %fd108;
	ld.global.f64 	%fd110, [%rd34];
	add.f64 	%fd111, %fd107, %fd110;
	ld.global.f64 	%fd112, [%rd35];
	add.f64 	%fd113, %fd109, %fd112;
	ld.global.f64 	%fd114, [%rd34+8];
	add.f64 	%fd115, %fd111, %fd114;
	ld.global.f64 	%fd116, [%rd35+8];
	add.f64 	%fd117, %fd113, %fd116;
	ld.global.f64 	%fd118, [%rd34+16];
	add.f64 	%fd119, %fd115, %fd118;
	ld.global.f64 	%fd120, [%rd35+16];
	add.f64 	%fd121, %fd117, %fd120;
	ld.global.f64 	%fd122, [%rd34+24];
	add.f64 	%fd123, %fd119, %fd122;
	ld.global.f64 	%fd124, [%rd35+24];
	add.f64 	%fd125, %fd121, %fd124;
	ld.global.f64 	%fd126, [%rd34+32];
	add.f64 	%fd127, %fd123, %fd126;
	ld.global.f64 	%fd128, [%rd35+32];
	add.f64 	%fd129, %fd125, %fd128;
	ld.global.f64 	%fd130, [%rd34+40];
	add.f64 	%fd131, %fd127, %fd130;
	ld.global.f64 	%fd132, [%rd35+40];
	add.f64 	%fd133, %fd129, %fd132;
	ld.global.f64 	%fd134, [%rd34+48];
	add.f64 	%fd135, %fd131, %fd134;
	ld.global.f64 	%fd136, [%rd35+48];
	add.f64 	%fd137, %fd133, %fd136;
	ld.global.f64 	%fd138, [%rd34+56];
	add.f64 	%fd202, %fd135, %fd138;
	ld.global.f64 	%fd139, [%rd35+56];
	add.f64 	%fd203, %fd137, %fd139;
	add.s32 	%r105, %r105, 16;
	add.s32 	%r104, %r104, 16;
	setp.ne.s32 	%p66, %r105, 0;
	@%p66 bra 	$L__BB0_39;
$L__BB0_40:
	setp.eq.s32 	%p67, %r7, 0;
	@%p67 bra 	$L__BB0_48;
	and.b32  	%r15, %r6, 5;
	setp.lt.u32 	%p68, %r7, 8;
	@%p68 bra 	$L__BB0_43;
	add.s32 	%r100, %r107, %r5;
	mul.wide.s32 	%rd36, %r100, 8;
	add.s64 	%rd37, %rd2, %rd36;
	ld.global.f64 	%fd141, [%rd37];
	add.f64 	%fd142, %fd202, %fd141;
	add.s64 	%rd38, %rd1, %rd36;
	ld.global.f64 	%fd143, [%rd38];
	add.f64 	%fd144, %fd203, %fd143;
	ld.global.f64 	%fd145, [%rd37+8];
	add.f64 	%fd146, %fd142, %fd145;
	ld.global.f64 	%fd147, [%rd38+8];
	add.f64 	%fd148, %fd144, %fd147;
	ld.global.f64 	%fd149, [%rd37+16];
	add.f64 	%fd150, %fd146, %fd149;
	ld.global.f64 	%fd151, [%rd38+16];
	add.f64 	%fd152, %fd148, %fd151;
	ld.global.f64 	%fd153, [%rd37+24];
	add.f64 	%fd154, %fd150, %fd153;
	ld.global.f64 	%fd155, [%rd38+24];
	add.f64 	%fd156, %fd152, %fd155;
	ld.global.f64 	%fd157, [%rd37+32];
	add.f64 	%fd158, %fd154, %fd157;
	ld.global.f64 	%fd159, [%rd38+32];
	add.f64 	%fd160, %fd156, %fd159;
	ld.global.f64 	%fd161, [%rd37+40];
	add.f64 	%fd162, %fd158, %fd161;
	ld.global.f64 	%fd163, [%rd38+40];
	add.f64 	%fd164, %fd160, %fd163;
	ld.global.f64 	%fd165, [%rd37+48];
	add.f64 	%fd166, %fd162, %fd165;
	ld.global.f64 	%fd167, [%rd38+48];
	add.f64 	%fd168, %fd164, %fd167;
	ld.global.f64 	%fd169, [%rd37+56];
	add.f64 	%fd202, %fd166, %fd169;
	ld.global.f64 	%fd170, [%rd38+56];
	add.f64 	%fd203, %fd168, %fd170;
	add.s32 	%r107, %r107, 8;
$L__BB0_43:
	setp.eq.s32 	%p69, %r15, 0;
	@%p69 bra 	$L__BB0_48;
	setp.lt.u32 	%p70, %r15, 4;
	@%p70 bra 	$L__BB0_46;
	add.s32 	%r101, %r107, %r5;
	mul.wide.s32 	%rd39, %r101, 8;
	add.s64 	%rd40, %rd2, %rd39;
	ld.global.f64 	%fd172, [%rd40];
	add.f64 	%fd173, %fd202, %fd172;
	add.s64 	%rd41, %rd1, %rd39;
	ld.global.f64 	%fd174, [%rd41];
	add.f64 	%fd175, %fd203, %fd174;
	ld.global.f64 	%fd176, [%rd40+8];
	add.f64 	%fd177, %fd173, %fd176;
	ld.global.f64 	%fd178, [%rd41+8];
	add.f64 	%fd179, %fd175, %fd178;
	ld.global.f64 	%fd180, [%rd40+16];
	add.f64 	%fd181, %fd177, %fd180;
	ld.global.f64 	%fd182, [%rd41+16];
	add.f64 	%fd183, %fd179, %fd182;
	ld.global.f64 	%fd184, [%rd40+24];
	add.f64 	%fd202, %fd181, %fd184;
	ld.global.f64 	%fd185, [%rd41+24];
	add.f64 	%fd203, %fd183, %fd185;
	add.s32 	%r107, %r107, 4;
$L__BB0_46:
	and.b32  	%r102, %r6, 1;
	setp.eq.b32 	%p71, %r102, 1;
	not.pred 	%p72, %p71;
	@%p72 bra 	$L__BB0_48;
	add.s32 	%r103, %r107, %r5;
	mul.wide.s32 	%rd42, %r103, 8;
	add.s64 	%rd43, %rd2, %rd42;
	ld.global.f64 	%fd186, [%rd43];
	add.f64 	%fd202, %fd202, %fd186;
	add.s64 	%rd44, %rd1, %rd42;
	ld.global.f64 	%fd187, [%rd44];
	add.f64 	%fd203, %fd203, %fd187;
$L__BB0_48:
	cvta.to.global.u64 	%rd45, %rd13;
	mul.wide.s32 	%rd46, %r1, 8;
	add.s64 	%rd47, %rd45, %rd46;
	st.global.f64 	[%rd47], %fd202;
	cvta.to.global.u64 	%rd48, %rd14;
	add.s64 	%rd49, %rd48, %rd46;
	st.global.f64 	[%rd49], %fd203;
$L__BB0_49:
	ret;

}


// ===== COMPILED SASS (sm_100) =====

	.target	sm_100

	.elftype	@"ET_EXEC"


//--------------------- .note.nv.tkinfo           --------------------------
	.section	.note.nv.tkinfo,"",@"SHT_NOTE"
	.sectionflags	@"SHF_NOTE_NV_TKINFO"
	.tkinfo
        /*0018*/ 	.word	0x00000002
        /*0030*/ 	.string	""
        /*0030*/ 	.string	"ptxas"
        /*0030*/ 	.string	"Cuda compilation tools, release 13.0, V13.0.88"
        /*0030*/ 	.string	"Build cuda_13.0.r13.0/compiler.36424714_0"
        /*0030*/ 	.string	"-arch sm_100 -m 64 "



//--------------------- .note.nv.cuinfo           --------------------------
	.section	.note.nv.cuinfo,"",@"SHT_NOTE"
	.sectionflags	@"SHF_NOTE_NV_CUINFO"
        /*0018*/ 	.short	0x0002
        /*001a*/ 	.short	0x0064
        /*001c*/ 	.short	0x0082
	.zero		2


//--------------------- .nv.info                  --------------------------
	.section	.nv.info,"",@"SHT_CUDA_INFO"
	.align	4


	//----- nvinfo : EIATTR_REGCOUNT
	.align		4
        /*0000*/ 	.byte	0x04, 0x2f
        /*0002*/ 	.short	(.L_1 - .L_0)
	.align		4
.L_0:
        /*0004*/ 	.word	index@(_Z10SlipKernelPdS_S_S_S_S_S_S_iddd)
        /*0008*/ 	.word	0x00000030


	//----- nvinfo : EIATTR_FRAME_SIZE
	.align		4
.L_1:
        /*000c*/ 	.byte	0x04, 0x11
        /*000e*/ 	.short	(.L_3 - .L_2)
	.align		4
.L_2:
        /*0010*/ 	.word	index@($__internal_2_$__cuda_sm20_sqrt_rn_f32_slowpath)
        /*0014*/ 	.word	0x00000000


	//----- nvinfo : EIATTR_FRAME_SIZE
	.align		4
.L_3:
        /*0018*/ 	.byte	0x04, 0x11
        /*001a*/ 	.short	(.L_5 - .L_4)
	.align		4
.L_4:
        /*001c*/ 	.word	index@($__internal_1_$__cuda_sm20_div_rn_f64_full)
        /*0020*/ 	.word	0x00000000


	//----- nvinfo : EIATTR_FRAME_SIZE
	.align		4
.L_5:
        /*0024*/ 	.byte	0x04, 0x11
        /*0026*/ 	.short	(.L_7 - .L_6)
	.align		4
.L_6:
        /*0028*/ 	.word	index@($__internal_0_$__cuda_sm20_dblrcp_rn_slowpath_v3)
        /*002c*/ 	.word	0x00000000


	//----- nvinfo : EIATTR_FRAME_SIZE
	.align		4
.L_7:
        /*0030*/ 	.byte	0x04, 0x11
        /*0032*/ 	.short	(.L_9 - .L_8)
	.align		4
.L_8:
        /*0034*/ 	.word	index@(_Z10SlipKernelPdS_S_S_S_S_S_S_iddd)
        /*0038*/ 	.word	0x00000000


	//----- nvinfo : EIATTR_MIN_STACK_SIZE
	.align		4
.L_9:
        /*003c*/ 	.byte	0x04, 0x12
        /*003e*/ 	.short	(.L_11 - .L_10)
	.align		4
.L_10:
        /*0040*/ 	.word	index@(_Z10SlipKernelPdS_S_S_S_S_S_S_iddd)
        /*0044*/ 	.word	0x00000000
.L_11:


//--------------------- .nv.compat                --------------------------
	.section	.nv.compat,"",@"SHT_CUDA_COMPAT_INFO"
	.align	4
        /*0000*/ 	.byte	0x02, 0x09, 0x00, 0x00, 0x02, 0x02, 0x01, 0x00, 0x02, 0x05, 0x05, 0x00, 0x03, 0x07, 0x01, 0x01
        /*0010*/ 	.byte	0x02, 0x03, 0x00, 0x00, 0x02, 0x06, 0x01, 0x00, 0x04, 0x0b, 0x08, 0x00, 0x01, 0x00, 0x00, 0x00
        /*0020*/ 	.byte	0x00, 0x00, 0x00, 0x00


//--------------------- .nv.info._Z10SlipKernelPdS_S_S_S_S_S_S_iddd --------------------------
	.section	.nv.info._Z10SlipKernelPdS_S_S_S_S_S_S_iddd,"",@"SHT_CUDA_INFO"
	.sectionflags	@""
	.align	4


	//----- nvinfo : EIATTR_CUDA_API_VERSION
	.align		4
        /*0000*/ 	.byte	0x04, 0x37
        /*0002*/ 	.short	(.L_13 - .L_12)
.L_12:
        /*0004*/ 	.word	0x00000082


	//----- nvinfo : EIATTR_KPARAM_INFO
	.align		4
.L_13:
        /*0008*/ 	.byte	0x04, 0x17
        /*000a*/ 	.short	(.L_15 - .L_14)
.L_14:
        /*000c*/ 	.word	0x00000000
        /*0010*/ 	.short	0x000b
        /*0012*/ 	.short	0x0058
        /*0014*/ 	.byte	0x00, 0xf0, 0x21, 0x00


	//----- nvinfo : EIATTR_KPARAM_INFO
	.align		4
.L_15:
        /*0018*/ 	.byte	0x04, 0x17
        /*001a*/ 	.short	(.L_17 - .L_16)
.L_16:
        /*001c*/ 	.word	0x00000000
        /*0020*/ 	.short	0x000a
        /*0022*/ 	.short	0x0050
        /*0024*/ 	.byte	0x00, 0xf0, 0x21, 0x00


	//----- nvinfo : EIATTR_KPARAM_INFO
	.align		4
.L_17:
        /*0028*/ 	.byte	0x04, 0x17
        /*002a*/ 	.short	(.L_19 - .L_18)
.L_18:
        /*002c*/ 	.word	0x00000000
        /*0030*/ 	.short	0x0009
        /*0032*/ 	.short	0x0048
        /*0034*/ 	.byte	0x00, 0xf0, 0x21, 0x00


	//----- nvinfo : EIATTR_KPARAM_INFO
	.align		4
.L_19:
        /*0038*/ 	.byte	0x04, 0x17
        /*003a*/ 	.short	(.L_21 - .L_20)
.L_20:
        /*003c*/ 	.word	0x00000000
        /*0040*/ 	.short	0x0008
        /*0042*/ 	.short	0x0040
        /*0044*/ 	.byte	0x00, 0xf0, 0x11, 0x00


	//----- nvinfo : EIATTR_KPARAM_INFO
	.align		4
.L_21:
        /*0048*/ 	.byte	0x04, 0x17
        /*004a*/ 	.short	(.L_23 - .L_22)
.L_22:
        /*004c*/ 	.word	0x00000000
        /*0050*/ 	.short	0x0007
        /*0052*/ 	.short	0x0038
        /*0054*/ 	.byte	0x00, 0xf5, 0x21, 0x00


	//----- nvinfo : EIATTR_KPARAM_INFO
	.align		4
.L_23:
        /*0058*/ 	.byte	0x04, 0x17
        /*005a*/ 	.short	(.L_25 - .L_24)
.L_24:
        /*005c*/ 	.word	0x00000000
        /*0060*/ 	.short	0x0006
        /*0062*/ 	.short	0x0030
        /*0064*/ 	.byte	0x00, 0xf5, 0x21, 0x00


	//----- nvinfo : EIATTR_KPARAM_INFO
	.align		4
.L_25:
        /*0068*/ 	.byte	0x04, 0x17
        /*006a*/ 	.short	(.L_27 - .L_26)
.L_26:
        /*006c*/ 	.word	0x00000000
        /*0070*/ 	.short	0x0005
        /*0072*/ 	.short	0x0028
        /*0074*/ 	.byte	0x00, 0xf5, 0x21, 0x00


	//----- nvinfo : EIATTR_KPARAM_INFO
	.align		4
.L_27:
        /*0078*/ 	.byte	0x04, 0x17
        /*007a*/ 	.short	(.L_29 - .L_28)
.L_28:
        /*007c*/ 	.word	0x00000000
        /*0080*/ 	.short	0x0004
        /*0082*/ 	.short	0x0020
        /*0084*/ 	.byte	0x00, 0xf5, 0x21, 0x00


	//----- nvinfo : EIATTR_KPARAM_INFO
	.align		4
.L_29:
        /*0088*/ 	.byte	0x04, 0x17
        /*008a*/ 	.short	(.L_31 - .L_30)
.L_30:
        /*008c*/ 	.word	0x00000000
        /*0090*/ 	.short	0x0003
        /*0092*/ 	.short	0x0018
        /*0094*/ 	.byte	0x00, 0xf5, 0x21, 0x00


	//----- nvinfo : EIATTR_KPARAM_INFO
	.align		4
.L_31:
        /*0098*/ 	.byte	0x04, 0x17
        /*009a*/ 	.short	(.L_33 - .L_32)
.L_32:
        /*009c*/ 	.word	0x00000000
        /*00a0*/ 	.short	0x0002
        /*00a2*/ 	.short	0x0010
        /*00a4*/ 	.byte	0x00, 0xf5, 0x21, 0x00


	//----- nvinfo : EIATTR_KPARAM_INFO
	.align		4
.L_33:
        /*00a8*/ 	.byte	0x04, 0x17
        /*00aa*/ 	.short	(.L_35 - .L_34)
.L_34:
        /*00ac*/ 	.word	0x00000000
        /*00b0*/ 	.short	0x0001
        /*00b2*/ 	.short	0x0008
        /*00b4*/ 	.byte	0x00, 0xf5, 0x21, 0x00


	//----- nvinfo : EIATTR_KPARAM_INFO
	.align		4
.L_35:
        /*00b8*/ 	.byte	0x04, 0x17
        /*00ba*/ 	.short	(.L_37 - .L_36)
.L_36:
        /*00bc*/ 	.word	0x00000000
        /*00c0*/ 	.short	0x0000
        /*00c2*/ 	.short	0x0000
        /*00c4*/ 	.byte	0x00, 0xf5, 0x21, 0x00


	//----- nvinfo : EIATTR_SPARSE_MMA_MASK
	.align		4
.L_37:
        /*00c8*/ 	.byte	0x03, 0x50
        /*00ca*/ 	.short	0x0000


	//----- nvinfo : EIATTR_MAXREG_COUNT
	.align		4
        /*00cc*/ 	.byte	0x03, 0x1b
        /*00ce*/ 	.short	0x00ff


	//----- nvinfo : EIATTR_NUM_BARRIERS
	.align		4
        /*00d0*/ 	.byte	0x02, 0x4c
        /*00d2*/ 	.byte	0x01
	.zero		1


	//----- nvinfo : EIATTR_MERCURY_ISA_VERSION
	.align		4
        /*00d4*/ 	.byte	0x03, 0x5f
        /*00d6*/ 	.short	0x0101


	//----- nvinfo : EIATTR_VRC_CTA_INIT_COUNT
	.align		4
        /*00d8*/ 	.byte	0x02, 0x4a
	.zero		1
	.zero		1


	//----- nvinfo : EIATTR_EXIT_INSTR_OFFSETS
	.align		4
        /*00dc*/ 	.byte	0x04, 0x1c
        /*00de*/ 	.short	(.L_39 - .L_38)


	//   ....[0]....
.L_38:
        /*00e0*/ 	.word	0x00002730


	//   ....[1]....
        /*00e4*/ 	.word	0x00003220


	//----- nvinfo : EIATTR_CRS_STACK_SIZE
	.align		4
.L_39:
        /*00e8*/ 	.byte	0x04, 0x1e
        /*00ea*/ 	.short	(.L_41 - .L_40)
.L_40:
        /*00ec*/ 	.word	0x00000000


	//----- nvinfo : EIATTR_CBANK_PARAM_SIZE
	.align		4
.L_41:
        /*00f0*/ 	.byte	0x03, 0x19
        /*00f2*/ 	.short	0x0060


	//----- nvinfo : EIATTR_PARAM_CBANK
	.align		4
        /*00f4*/ 	.byte	0x04, 0x0a
        /*00f6*/ 	.short	(.L_43 - .L_42)
	.align		4
.L_42:
        /*00f8*/ 	.word	index@(.nv.constant0._Z10SlipKernelPdS_S_S_S_S_S_S_iddd)
        /*00fc*/ 	.short	0x0380
        /*00fe*/ 	.short	0x0060


	//----- nvinfo : EIATTR_SW_WAR
	.align		4
.L_43:
        /*0100*/ 	.byte	0x04, 0x36
        /*0102*/ 	.short	(.L_45 - .L_44)
.L_44:
        /*0104*/ 	.word	0x00000008
.L_45:


//--------------------- .nv.callgraph             --------------------------
	.section	.nv.callgraph,"",@"SHT_CUDA_CALLGRAPH"
	.align	4
	.sectionentsize	8
	.align		4
        /*0000*/ 	.word	0x00000000
	.align		4
        /*0004*/ 	.word	0xffffffff
	.align		4
        /*0008*/ 	.word	0x00000000
	.align		4
        /*000c*/ 	.word	0xfffffffe
	.align		4
        /*0010*/ 	.word	0x00000000
	.align		4
        /*0014*/ 	.word	0xfffffffd
	.align		4
        /*0018*/ 	.word	0x00000000
	.align		4
        /*001c*/ 	.word	0xfffffffc


//--------------------- .text._Z10SlipKernelPdS_S_S_S_S_S_S_iddd --------------------------
	.section	.text._Z10SlipKernelPdS_S_S_S_S_S_S_iddd,"ax",@progbits
	.align	128
        .global         _Z10SlipKernelPdS_S_S_S_S_S_S_iddd
        .type           _Z10SlipKernelPdS_S_S_S_S_S_S_iddd,@function
        .size           _Z10SlipKernelPdS_S_S_S_S_S_S_iddd,(.L_x_40 - _Z10SlipKernelPdS_S_S_S_S_S_S_iddd)
        .other          _Z10SlipKernelPdS_S_S_S_S_S_S_iddd,@"STO_CUDA_ENTRY STV_DEFAULT"
_Z10SlipKernelPdS_S_S_S_S_S_S_iddd:
.text._Z10SlipKernelPdS_S_S_S_S_S_S_iddd:
[----:B------:R-:W-:Y:S01]  /*0000*/  LDC R1, c[0x0][0x37c] ;  /* 0x0000df00ff017b82 */ /* 0x000fe20000000800 */
[----:B------:R-:W0:Y:S07]  /*0010*/  S2R R3, SR_TID.X ;  /* 0x0000000000037919 */ /* 0x000e2e0000002100 */
[----:B------:R-:W0:Y:S01]  /*0020*/  S2UR UR4, SR_CTAID.X ;  /* 0x00000000000479c3 */ /* 0x000e220000002500 */
[----:B------:R-:W1:Y:S01]  /*0030*/  LDCU.64 UR12, c[0x0][0x358] ;  /* 0x00006b00ff0c77ac */ /* 0x000e620008000a00 */
[----:B------:R-:W2:Y:S06]  /*0040*/  S2R R5, SR_TID.Y ;  /* 0x0000000000057919 */ /* 0x000eac0000002200 */
[----:B------:R-:W0:Y:S08]  /*0050*/  LDC R2, c[0x0][0x360] ;  /* 0x0000d800ff027b82 */ /* 0x000e300000000800 */
[----:B------:R-:W2:Y:S08]  /*0060*/  S2UR UR5, SR_CTAID.Y ;  /* 0x00000000000579c3 */ /* 0x000eb00000002600 */
[----:B------:R-:W2:Y:S08]  /*0070*/  LDC R0, c[0x0][0x364] ;  /* 0x0000d900ff007b82 */ /* 0x000eb00000000800 */
[----:B------:R-:W3:Y:S01]  /*0080*/  LDC.64 R18, c[0x0][0x380] ;  /* 0x0000e000ff127b82 */ /* 0x000ee20000000a00 */
[----:B0-----:R-:W-:-:S07]  /*0090*/  IMAD R2, R2, UR4, R3 ;  /* 0x0000000402027c24 */ /* 0x001fce000f8e0203 */
[----:B------:R-:W0:Y:S01]  /*00a0*/  LDC.64 R14, c[0x0][0x388] ;  /* 0x0000e200ff0e7b82 */ /* 0x000e220000000a00 */
[----:B--2---:R-:W-:Y:S02]  /*00b0*/  IMAD R3, R0, UR5, R5 ;  /* 0x0000000500037c24 */ /* 0x004fe4000f8e0205 */
[----:B---3--:R-:W-:-:S04]  /*00c0*/  IMAD.WIDE R20, R2, 0x8, R18 ;  /* 0x0000000802147825 */ /* 0x008fc800078e0212 */
[----:B------:R-:W-:Y:S01]  /*00d0*/  IMAD.WIDE.U32 R18, R3, 0x8, R18 ;  /* 0x0000000803127825 */ /* 0x000fe200078e0012 */
[----:B-1----:R-:W2:Y:S04]  /*00e0*/  LDG.E.64 R12, desc[UR12][R20.64] ;  /* 0x0000000c140c7981 */ /* 0x002ea8000c1e1b00 */
[----:B------:R-:W2:Y:S01]  /*00f0*/  LDG.E.64 R4, desc[UR12][R18.64] ;  /* 0x0000000c12047981 */ /* 0x000ea2000c1e1b00 */
[----:B0-----:R-:W-:-:S04]  /*0100*/  IMAD.WIDE R16, R2, 0x8, R14 ;  /* 0x0000000802107825 */ /* 0x001fc800078e020e */
[----:B------:R-:W-:Y:S01]  /*0110*/  IMAD.WIDE.U32 R14, R3, 0x8, R14 ;  /* 0x00000008030e7825 */ /* 0x000fe200078e000e */
[----:B------:R-:W3:Y:S04]  /*0120*/  LDG.E.64 R10, desc[UR12][R16.64] ;  /* 0x0000000c100a7981 */ /* 0x000ee8000c1e1b00 */
[----:B------:R-:W3:Y:S01]  /*0130*/  LDG.E.64 R6, desc[UR12][R14.64] ;  /* 0x0000000c0e067981 */ /* 0x000ee2000c1e1b00 */
[----:B------:R-:W-:Y:S01]  /*0140*/  BSSY.RECONVERGENT B0, `(.L_x_0) ;  /* 0x000004c000007945 */ /* 0x000fe20003800200 */
[----:B--2---:R-:W-:-:S06]  /*0150*/  DADD R12, R12, -R4 ;  /* 0x000000000c0c7229 */ /* 0x004fcc0000000804 */
[----:B------:R-:W0:Y:S01]  /*0160*/  F2F.F32.F64 R4, R12 ;  /* 0x0000000c00047310 */ /* 0x000e220000301000 */
[----:B---3--:R-:W-:Y:S01]  /*0170*/  DADD R10, R10, -R6 ;  /* 0x000000000a0a7229 */ /* 0x008fe20000000806 */
[----:B------:R-:W-:-:S06]  /*0180*/  MOV R7, 0x3f800000 ;  /* 0x3f80000000077802 */ /* 0x000fcc0000000f00 */
[----:B------:R-:W1:Y:S01]  /*0190*/  F2F.F32.F64 R6, R10 ;  /* 0x0000000a00067310 */ /* 0x000e620000301000 */
[C---:B0-----:R-:W-:Y:S01]  /*01a0*/  FMUL R5, |R4|.reuse, 16777216 ;  /* 0x4b80000004057820 */ /* 0x041fe20000400200 */
[C---:B------:R-:W-:Y:S02]  /*01b0*/  FSETP.GEU.AND P0, PT, |R4|.reuse, 1.175494350822287508e-38, PT ;  /* 0x008000000400780b */ /* 0x040fe40003f0e200 */
[----:B------:R-:W-:Y:S02]  /*01c0*/  FSETP.NEU.AND P3, PT, R4, 1, PT ;  /* 0x3f8000000400780b */ /* 0x000fe40003f6d000 */
[----:B------:R-:W-:-:S04]  /*01d0*/  FSEL R5, R5, |R4|, !P0 ;  /* 0x4000000405057208 */ /* 0x000fc80004000000 */
[C---:B------:R-:W-:Y:S02]  /*01e0*/  IADD3 R0, PT, PT, R5.reuse, -0x3f3504f3, RZ ;  /* 0xc0cafb0d05007810 */ /* 0x040fe40007ffe0ff */
[----:B-1----:R-:W-:Y:S02]  /*01f0*/  FSETP.NEU.AND P1, PT, R6, 1, PT ;  /* 0x3f8000000600780b */ /* 0x002fe40003f2d000 */
[----:B------:R-:W-:Y:S02]  /*0200*/  LOP3.LUT R8, R0, 0xff800000, RZ, 0xc0, !PT ;  /* 0xff80000000087812 */ /* 0x000fe400078ec0ff */
[----:B------:R-:W-:Y:S02]  /*0210*/  FSEL R0, RZ, -24, P0 ;  /* 0xc1c00000ff007808 */ /* 0x000fe40000000000 */
[----:B------:R-:W-:-:S05]  /*0220*/  IADD3 R5, PT, PT, R5, -R8, RZ ;  /* 0x8000000805057210 */ /* 0x000fca0007ffe0ff */
[C---:B------:R-:W-:Y:S01]  /*0230*/  FADD R22, R5.reuse, 1 ;  /* 0x3f80000005167421 */ /* 0x040fe20000000000 */
[----:B------:R-:W-:Y:S01]  /*0240*/  FADD R9, R5, -1 ;  /* 0xbf80000005097421 */ /* 0x000fe20000000000 */
[----:B------:R-:W-:-:S03]  /*0250*/  I2FP.F32.S32 R5, R8 ;  /* 0x0000000800057245 */ /* 0x000fc60000201400 */
[----:B------:R-:W-:Y:S01]  /*0260*/  FADD R23, R9, R9 ;  /* 0x0000000909177221 */ /* 0x000fe20000000000 */
[----:B------:R-:W0:Y:S01]  /*0270*/  MUFU.RCP R22, R22 ;  /* 0x0000001600167308 */ /* 0x000e220000001000 */
[----:B------:R-:W-:Y:S01]  /*0280*/  FFMA R5, R5, 1.1920928955078125e-07, R0 ;  /* 0x3400000005057823 */ /* 0x000fe20000000000 */
[----:B------:R-:W-:Y:S01]  /*0290*/  MOV R0, 0x3a2c32e4 ;  /* 0x3a2c32e400007802 */ /* 0x000fe20000000f00 */
[----:B0-----:R-:W-:-:S04]  /*02a0*/  FMUL R8, R22, R23 ;  /* 0x0000001716087220 */ /* 0x001fc80000400000 */
[----:B------:R-:W-:Y:S01]  /*02b0*/  FADD R24, R9, -R8 ;  /* 0x8000000809187221 */ /* 0x000fe20000000000 */
[C---:B------:R-:W-:Y:S01]  /*02c0*/  FMUL R23, R8.reuse, R8 ;  /* 0x0000000808177220 */ /* 0x040fe20000400000 */
[----:B------:R-:W-:Y:S02]  /*02d0*/  FFMA R28, R8, 1.4426950216293334961, R5 ;  /* 0x3fb8aa3b081c7823 */ /* 0x000fe40000000005 */
[----:B------:R-:W-:Y:S01]  /*02e0*/  FADD R24, R24, R24 ;  /* 0x0000001818187221 */ /* 0x000fe20000000000 */
[----:B------:R-:W-:Y:S01]  /*02f0*/  FFMA R26, R23, R0, 0.0032181653659790754318 ;  /* 0x3b52e7db171a7423 */ /* 0x000fe20000000000 */
[----:B------:R-:W-:Y:S02]  /*0300*/  FADD R5, R5, -R28 ;  /* 0x8000001c05057221 */ /* 0x000fe40000000000 */
[----:B------:R-:W-:Y:S01]  /*0310*/  FFMA R9, R9, -R8, R24 ;  /* 0x8000000809097223 */ /* 0x000fe20000000018 */
[----:B------:R-:W-:-:S03]  /*0320*/  FFMA R26, R23, R26, 0.018033718690276145935 ;  /* 0x3c93bb73171a7423 */ /* 0x000fc6000000001a */
[----:B------:R-:W-:Y:S01]  /*0330*/  FMUL R9, R22, R9 ;  /* 0x0000000916097220 */ /* 0x000fe20000400000 */
[----:B------:R-:W-:Y:S01]  /*0340*/  FFMA R22, R8, 1.4426950216293334961, R5 ;  /* 0x3fb8aa3b08167823 */ /* 0x000fe20000000005 */
[----:B------:R-:W-:-:S03]  /*0350*/  FFMA R26, R23, R26, 0.12022458761930465698 ;  /* 0x3df6384f171a7423 */ /* 0x000fc6000000001a */
[----:B------:R-:W-:Y:S01]  /*0360*/  FFMA R5, R9, 1.4426950216293334961, R22 ;  /* 0x3fb8aa3b09057823 */ /* 0x000fe20000000016 */
[----:B------:R-:W-:-:S03]  /*0370*/  FMUL R23, R23, R26 ;  /* 0x0000001a17177220 */ /* 0x000fc60000400000 */
[----:B------:R-:W-:Y:S01]  /*0380*/  FFMA R22, R8, 1.9251366722983220825e-08, R5 ;  /* 0x32a55e3408167823 */ /* 0x000fe20000000005 */
[----:B------:R-:W-:-:S04]  /*0390*/  FMUL R5, R23, 3 ;  /* 0x4040000017057820 */ /* 0x000fc80000400000 */
[----:B------:R-:W-:-:S04]  /*03a0*/  FFMA R22, R9, R5, R22 ;  /* 0x0000000509167223 */ /* 0x000fc80000000016 */
[----:B------:R-:W-:Y:S01]  /*03b0*/  FFMA R23, R8, R23, R22 ;  /* 0x0000001708177223 */ /* 0x000fe20000000016 */
[----:B------:R-:W-:-:S03]  /*03c0*/  HFMA2 R8, -RZ, RZ, 0.64013671875, -15.109375 ;  /* 0x391fcb8eff087431 */ /* 0x000fc600000001ff */
[----:B------:R-:W-:-:S04]  /*03d0*/  FADD R5, R28, R23 ;  /* 0x000000171c057221 */ /* 0x000fc80000000000 */
[----:B------:R-:W-:Y:S01]  /*03e0*/  FMUL R22, R5, 2 ;  /* 0x4000000005167820 */ /* 0x000fe20000400000 */
[----:B------:R-:W-:-:S03]  /*03f0*/  FADD R28, -R28, R5 ;  /* 0x000000051c1c7221 */ /* 0x000fc60000000100 */
[----:B------:R-:W0:Y:S01]  /*0400*/  FRND R9, R22 ;  /* 0x0000001600097307 */ /* 0x000e220000201000 */
[----:B------:R-:W-:Y:S01]  /*0410*/  FADD R28, R23, -R28 ;  /* 0x8000001c171c7221 */ /* 0x000fe20000000000 */
[----:B------:R-:W-:Y:S01]  /*0420*/  FFMA R5, R5, 2, -R22 ;  /* 0x4000000005057823 */ /* 0x000fe20000000816 */
[----:B------:R-:W-:-:S03]  /*0430*/  FSETP.GEU.AND P2, PT, R22, RZ, PT ;  /* 0x000000ff1600720b */ /* 0x000fc60003f4e000 */
[----:B------:R-:W-:Y:S02]  /*0440*/  FFMA R5, R28, 2, R5 ;  /* 0x400000001c057823 */ /* 0x000fe40000000005 */
[----:B------:R1:W2:Y:S01]  /*0450*/  F2I.NTZ R23, R22 ;  /* 0x0000001600177305 */ /* 0x0002a20000203100 */
[----:B0-----:R-:W-:Y:S01]  /*0460*/  FADD R24, R22, -R9 ;  /* 0x8000000916187221 */ /* 0x001fe20000000000 */
[----:B------:R-:W-:-:S03]  /*0470*/  FSETP.GT.AND P0, PT, R9, RZ, PT ;  /* 0x000000ff0900720b */ /* 0x000fc60003f04000 */
[----:B------:R-:W-:Y:S01]  /*0480*/  FADD R5, R5, R24 ;  /* 0x0000001805057221 */ /* 0x000fe20000000000 */
[----:B------:R-:W-:Y:S02]  /*0490*/  SEL R26, RZ, 0x83000000, P0 ;  /* 0x83000000ff1a7807 */ /* 0x000fe40000000000 */
[----:B------:R-:W-:Y:S01]  /*04a0*/  FSETP.GT.AND P0, PT, |R22|, 152, PT ;  /* 0x431800001600780b */ /* 0x000fe20003f04200 */
[----:B------:R-:W-:Y:S01]  /*04b0*/  FFMA R24, R5, R8, 0.0013391353422775864601 ;  /* 0x3aaf85ed05187423 */ /* 0x000fe20000000008 */
[----:B-1----:R-:W-:-:S03]  /*04c0*/  HFMA2 R22, -RZ, RZ, 1.875, 0 ;  /* 0x3f800000ff167431 */ /* 0x002fc600000001ff */
[----:B------:R-:W-:-:S04]  /*04d0*/  FFMA R24, R5, R24, 0.0096188392490148544312 ;  /* 0x3c1d985605187423 */ /* 0x000fc80000000018 */
[----:B------:R-:W-:-:S04]  /*04e0*/  FFMA R24, R5, R24, 0.055503588169813156128 ;  /* 0x3d6357bb05187423 */ /* 0x000fc80000000018 */
[----:B------:R-:W-:-:S04]  /*04f0*/  FFMA R24, R5, R24, 0.24022644758224487305 ;  /* 0x3e75fdec05187423 */ /* 0x000fc80000000018 */
[----:B------:R-:W-:-:S04]  /*0500*/  FFMA R24, R5, R24, 0.69314718246459960938 ;  /* 0x3f31721805187423 */ /* 0x000fc80000000018 */
[----:B------:R-:W-:Y:S01]  /*0510*/  FFMA R24, R5, R24, 1 ;  /* 0x3f80000005187423 */ /* 0x000fe20000000018 */
[----:B------:R-:W-:Y:S02]  /*0520*/  IADD3 R5, PT, PT, R26, 0x7f000000, RZ ;  /* 0x7f0000001a057810 */ /* 0x000fe40007ffe0ff */
[----:B--2---:R-:W-:-:S03]  /*0530*/  LEA R26, R23, -R26, 0x17 ;  /* 0x8000001a171a7211 */ /* 0x004fc600078eb8ff */
[----:B------:R-:W-:-:S04]  /*0540*/  FMUL R5, R24, R5 ;  /* 0x0000000518057220 */ /* 0x000fc80000400000 */
[----:B------:R-:W-:Y:S01]  /*0550*/  FMUL R5, R5, R26 ;  /* 0x0000001a05057220 */ /* 0x000fe20000400000 */
[----:B------:R-:W-:Y:S01]  /*0560*/  @P0 FSEL R5, RZ, +INF , !P2 ;  /* 0x7f800000ff050808 */ /* 0x000fe20005000000 */
[----:B------:R-:W-:Y:S06]  /*0570*/  @!P3 BRA `(.L_x_1) ;  /* 0x000000000020b947 */ /* 0x000fec0003800000 */
[----:B------:R-:W-:-:S13]  /*0580*/  FSETP.NAN.AND P0, PT, |R4|, |R4|, PT ;  /* 0x400000040400720b */ /* 0x000fda0003f08200 */
[----:B------:R-:W-:Y:S01]  /*0590*/  @P0 FADD R7, R4, 2 ;  /* 0x4000000004070421 */ /* 0x000fe20000000000 */
[----:B------:R-:W-:Y:S06]  /*05a0*/  @P0 BRA `(.L_x_1) ;  /* 0x0000000000140947 */ /* 0x000fec0003800000 */
[C---:B------:R-:W-:Y:S02]  /*05b0*/  FSETP.NEU.AND P0, PT, |R4|.reuse, +INF , PT ;  /* 0x7f8000000400780b */ /* 0x040fe40003f0d200 */
[----:B------:R-:W-:Y:S02]  /*05c0*/  MOV R7, R5 ;  /* 0x0000000500077202 */ /* 0x000fe40000000f00 */
[----:B------:R-:W-:-:S13]  /*05d0*/  FSETP.NEU.AND P0, PT, R4, RZ, P0 ;  /* 0x000000ff0400720b */ /* 0x000fda000070d000 */
[----:B------:R-:W-:-:S05]  /*05e0*/  @!P0 FADD R9, R4, R4 ;  /* 0x0000000404098221 */ /* 0x000fca0000000000 */
[----:B------:R-:W-:-:S07]  /*05f0*/  @!P0 LOP3.LUT R7, R9, 0x7fffffff, RZ, 0xc0, !PT ;  /* 0x7fffffff09078812 */ /* 0x000fce00078ec0ff */
.L_x_1:
[----:B------:R-:W-:Y:S05]  /*0600*/  BSYNC.RECONVERGENT B0 ;  /* 0x0000000000007941 */ /* 0x000fea0003800200 */
.L_x_0:
[----:B------:R-:W-:Y:S04]  /*0610*/  BSSY.RECONVERGENT B0, `(.L_x_2) ;  /* 0x0000041000007945 */ /* 0x000fe80003800200 */
[----:B------:R-:W-:Y:S05]  /*0620*/  @!P1 BRA `(.L_x_3) ;  /* 0x0000000000fc9947 */ /* 0x000fea0003800000 */
[----:B------:R-:W-:-:S13]  /*0630*/  FSETP.NAN.AND P0, PT, |R6|, |R6|, PT ;  /* 0x400000060600720b */ /* 0x000fda0003f08200 */
[----:B------:R-:W-:Y:S01]  /*0640*/  @P0 FADD R22, R6, 2 ;  /* 0x4000000006160421 */ /* 0x000fe20000000000 */
[----:B------:R-:W-:Y:S06]  /*0650*/  @P0 BRA `(.L_x_3) ;  /* 0x0000000000f00947 */ /* 0x000fec0003800000 */
[C---:B------:R-:W-:Y:S01]  /*0660*/  FMUL R9, |R6|.reuse, 16777216 ;  /* 0x4b80000006097820 */ /* 0x040fe20000400200 */
[----:B------:R-:W-:-:S04]  /*0670*/  FSETP.GEU.AND P0, PT, |R6|, 1.175494350822287508e-38, PT ;  /* 0x008000000600780b */ /* 0x000fc80003f0e200 */
[----:B------:R-:W-:-:S04]  /*0680*/  FSEL R9, R9, |R6|, !P0 ;  /* 0x4000000609097208 */ /* 0x000fc80004000000 */
[----:B------:R-:W-:-:S04]  /*0690*/  IADD3 R22, PT, PT, R9, -0x3f3504f3, RZ ;  /* 0xc0cafb0d09167810 */ /* 0x000fc80007ffe0ff */
[----:B------:R-:W-:-:S04]  /*06a0*/  LOP3.LUT R22, R22, 0xff800000, RZ, 0xc0, !PT ;  /* 0xff80000016167812 */ /* 0x000fc800078ec0ff */
[-C--:B------:R-:W-:Y:S02]  /*06b0*/  IADD3 R9, PT, PT, R9, -R22.reuse, RZ ;  /* 0x8000001609097210 */ /* 0x080fe40007ffe0ff */
[----:B------:R-:W-:-:S03]  /*06c0*/  I2FP.F32.S32 R22, R22 ;  /* 0x0000001600167245 */ /* 0x000fc60000201400 */
[C---:B------:R-:W-:Y:S01]  /*06d0*/  FADD R24, R9.reuse, 1 ;  /* 0x3f80000009187421 */ /* 0x040fe20000000000 */
[----:B------:R-:W-:Y:S01]  /*06e0*/  FADD R23, R9, -1 ;  /* 0xbf80000009177421 */ /* 0x000fe20000000000 */
[----:B------:R-:W-:Y:S02]  /*06f0*/  FSEL R9, RZ, -24, P0 ;  /* 0xc1c00000ff097808 */ /* 0x000fe40000000000 */
[----:B------:R-:W-:Y:S01]  /*0700*/  FSETP.NEU.AND P0, PT, |R6|, +INF , PT ;  /* 0x7f8000000600780b */ /* 0x000fe20003f0d200 */
[----:B------:R-:W-:Y:S01]  /*0710*/  FADD R25, R23, R23 ;  /* 0x0000001717197221 */ /* 0x000fe20000000000 */
[----:B------:R-:W0:Y:S01]  /*0720*/  MUFU.RCP R24, R24 ;  /* 0x0000001800187308 */ /* 0x000e220000001000 */
[----:B------:R-:W-:Y:S01]  /*0730*/  FFMA R9, R22, 1.1920928955078125e-07, R9 ;  /* 0x3400000016097823 */ /* 0x000fe20000000009 */
[----:B------:R-:W-:-:S13]  /*0740*/  FSETP.NEU.AND P0, PT, R6, RZ, P0 ;  /* 0x000000ff0600720b */ /* 0x000fda000070d000 */
[----:B------:R-:W-:Y:S01]  /*0750*/  @!P0 FADD R6, R6, R6 ;  /* 0x0000000606068221 */ /* 0x000fe20000000000 */
        /* <DEDUP_REMOVED lines=8> */
[----:B------:R-:W-:Y:S01]  /*07e0*/  FFMA R0, R25, R0, 0.018033718690276145935 ;  /* 0x3c93bb7319007423 */ /* 0x000fe20000000000 */
[----:B------:R-:W-:-:S02]  /*07f0*/  FFMA R22, R26, 1.4426950216293334961, R9 ;  /* 0x3fb8aa3b1a167823 */ /* 0x000fc40000000009 */
[----:B------:R-:W-:Y:S01]  /*0800*/  FMUL R23, R24, R23 ;  /* 0x0000001718177220 */ /* 0x000fe20000400000 */
[----:B------:R-:W-:-:S03]  /*0810*/  FFMA R0, R25, R0, 0.12022458761930465698 ;  /* 0x3df6384f19007423 */ /* 0x000fc60000000000 */
[----:B------:R-:W-:Y:S01]  /*0820*/  FFMA R9, R23, 1.4426950216293334961, R22 ;  /* 0x3fb8aa3b17097823 */ /* 0x000fe20000000016 */
[----:B------:R-:W-:-:S03]  /*0830*/  FMUL R25, R25, R0 ;  /* 0x0000000019197220 */ /* 0x000fc60000400000 */
[----:B------:R-:W-:Y:S01]  /*0840*/  FFMA R22, R26, 1.9251366722983220825e-08, R9 ;  /* 0x32a55e341a167823 */ /* 0x000fe20000000009 */
[----:B------:R-:W-:-:S04]  /*0850*/  FMUL R0, R25, 3 ;  /* 0x4040000019007820 */ /* 0x000fc80000400000 */
[----:B------:R-:W-:-:S04]  /*0860*/  FFMA R0, R23, R0, R22 ;  /* 0x0000000017007223 */ /* 0x000fc80000000016 */
[----:B------:R-:W-:-:S04]  /*0870*/  FFMA R25, R26, R25, R0 ;  /* 0x000000191a197223 */ /* 0x000fc80000000000 */
[----:B------:R-:W-:-:S04]  /*0880*/  FADD R9, R28, R25 ;  /* 0x000000191c097221 */ /* 0x000fc80000000000 */
[----:B------:R-:W-:Y:S01]  /*0890*/  FMUL R0, R9, 2 ;  /* 0x4000000009007820 */ /* 0x000fe20000400000 */
[----:B------:R-:W-:-:S03]  /*08a0*/  FADD R28, -R28, R9 ;  /* 0x000000091c1c7221 */ /* 0x000fc60000000100 */
[----:B------:R-:W0:Y:S01]  /*08b0*/  FRND R23, R0 ;  /* 0x0000000000177307 */ /* 0x000e220000201000 */
[----:B------:R-:W-:Y:S01]  /*08c0*/  FADD R28, R25, -R28 ;  /* 0x8000001c191c7221 */ /* 0x000fe20000000000 */
[----:B------:R-:W-:Y:S01]  /*08d0*/  FFMA R9, R9, 2, -R0 ;  /* 0x4000000009097823 */ /* 0x000fe20000000800 */
[----:B------:R-:W-:-:S03]  /*08e0*/  FSETP.GT.AND P2, PT, |R0|, 152, PT ;  /* 0x431800000000780b */ /* 0x000fc60003f44200 */
[----:B------:R-:W-:Y:S02]  /*08f0*/  FFMA R28, R28, 2, R9 ;  /* 0x400000001c1c7823 */ /* 0x000fe40000000009 */
[----:B------:R-:W1:Y:S01]  /*0900*/  F2I.NTZ R25, R0 ;  /* 0x0000000000197305 */ /* 0x000e620000203100 */
[----:B0-----:R-:W-:Y:S01]  /*0910*/  FADD R9, R0, -R23 ;  /* 0x8000001700097221 */ /* 0x001fe20000000000 */
[----:B------:R-:W-:-:S03]  /*0920*/  FSETP.GT.AND P1, PT, R23, RZ, PT ;  /* 0x000000ff1700720b */ /* 0x000fc60003f24000 */
[----:B------:R-:W-:-:S04]  /*0930*/  FADD R9, R9, R28 ;  /* 0x0000001c09097221 */ /* 0x000fc80000000000 */
[----:B------:R-:W-:-:S04]  /*0940*/  FFMA R8, R9, R8, 0.0013391353422775864601 ;  /* 0x3aaf85ed09087423 */ /* 0x000fc80000000008 */
[----:B------:R-:W-:-:S04]  /*0950*/  FFMA R8, R9, R8, 0.0096188392490148544312 ;  /* 0x3c1d985609087423 */ /* 0x000fc80000000008 */
[----:B------:R-:W-:-:S04]  /*0960*/  FFMA R8, R9, R8, 0.055503588169813156128 ;  /* 0x3d6357bb09087423 */ /* 0x000fc80000000008 */
[C---:B------:R-:W-:Y:S01]  /*0970*/  FFMA R22, R9.reuse, R8, 0.24022644758224487305 ;  /* 0x3e75fdec09167423 */ /* 0x040fe20000000008 */
[----:B------:R-:W-:Y:S02]  /*0980*/  SEL R8, RZ, 0x83000000, P1 ;  /* 0x83000000ff087807 */ /* 0x000fe40000800000 */
[----:B------:R-:W-:Y:S01]  /*0990*/  FSETP.GEU.AND P1, PT, R0, RZ, PT ;  /* 0x000000ff0000720b */ /* 0x000fe20003f2e000 */
[----:B------:R-:W-:Y:S01]  /*09a0*/  FFMA R22, R9, R22, 0.69314718246459960938 ;  /* 0x3f31721809167423 */ /* 0x000fe20000000016 */
[----:B------:R-:W-:Y:S02]  /*09b0*/  IADD3 R23, PT, PT, R8, 0x7f000000, RZ ;  /* 0x7f00000008177810 */ /* 0x000fe40007ffe0ff */
[----:B-1----:R-:W-:Y:S01]  /*09c0*/  LEA R25, R25, -R8, 0x17 ;  /* 0x8000000819197211 */ /* 0x002fe200078eb8ff */
[----:B------:R-:W-:Y:S01]  /*09d0*/  FFMA R0, R9, R22, 1 ;  /* 0x3f80000009007423 */ /* 0x000fe20000000016 */
[----:B------:R-:W-:-:S03]  /*09e0*/  FSEL R22, RZ, +INF , !P1 ;  /* 0x7f800000ff167808 */ /* 0x000fc60004800000 */
[----:B------:R-:W-:-:S04]  /*09f0*/  FMUL R0, R23, R0 ;  /* 0x0000000017007220 */ /* 0x000fc80000400000 */
[----:B------:R-:W-:Y:S01]  /*0a00*/  @!P2 FMUL R22, R25, R0 ;  /* 0x000000001916a220 */ /* 0x000fe20000400000 */
[----:B------:R-:W-:-:S07]  /*0a10*/  @!P0 LOP3.LUT R22, R6, 0x7fffffff, RZ, 0xc0, !PT ;  /* 0x7fffffff06168812 */ /* 0x000fce00078ec0ff */
.L_x_3:
[----:B------:R-:W-:Y:S05]  /*0a20*/  BSYNC.RECONVERGENT B0 ;  /* 0x0000000000007941 */ /* 0x000fea0003800200 */
.L_x_2:
[----:B------:R-:W-:Y:S01]  /*0a30*/  FADD R7, R22, R7 ;  /* 0x0000000716077221 */ /* 0x000fe20000000000 */
[----:B------:R-:W-:Y:S03]  /*0a40*/  BSSY.RECONVERGENT B0, `(.L_x_4) ;  /* 0x000000d000007945 */ /* 0x000fe60003800200 */
[----:B------:R0:W1:Y:S01]  /*0a50*/  MUFU.RSQ R6, R7 ;  /* 0x0000000700067308 */ /* 0x0000620000001400 */
[----:B------:R-:W-:-:S04]  /*0a60*/  IADD3 R0, PT, PT, R7, -0xd000000, RZ ;  /* 0xf300000007007810 */ /* 0x000fc80007ffe0ff */
[----:B------:R-:W-:-:S13]  /*0a70*/  ISETP.GT.U32.AND P0, PT, R0, 0x727fffff, PT ;  /* 0x727fffff0000780c */ /* 0x000fda0003f04070 */
[----:B01----:R-:W-:Y:S05]  /*0a80*/  @!P0 BRA `(.L_x_5) ;  /* 0x0000000000108947 */ /* 0x003fea0003800000 */
[----:B------:R-:W-:Y:S02]  /*0a90*/  MOV R0, R7 ;  /* 0x0000000700007202 */ /* 0x000fe40000000f00 */
[----:B------:R-:W-:-:S07]  /*0aa0*/  MOV R23, 0xac0 ;  /* 0x00000ac000177802 */ /* 0x000fce0000000f00 */
[----:B------:R-:W-:Y:S05]  /*0ab0*/  CALL.REL.NOINC `($__internal_2_$__cuda_sm20_sqrt_rn_f32_slowpath) ;  /* 0x0000002c00e87944 */ /* 0x000fea0003c00000 */
[----:B------:R-:W-:Y:S05]  /*0ac0*/  BRA `(.L_x_6) ;  /* 0x0000000000107947 */ /* 0x000fea0003800000 */
.L_x_5:
[----:B------:R-:W-:Y:S01]  /*0ad0*/  FMUL.FTZ R0, R7, R6 ;  /* 0x0000000607007220 */ /* 0x000fe20000410000 */
[----:B------:R-:W-:-:S03]  /*0ae0*/  FMUL.FTZ R6, R6, 0.5 ;  /* 0x3f00000006067820 */ /* 0x000fc60000410000 */
[----:B------:R-:W-:-:S04]  /*0af0*/  FFMA R7, -R0, R0, R7 ;  /* 0x0000000000077223 */ /* 0x000fc80000000107 */
[----:B------:R-:W-:-:S07]  /*0b00*/  FFMA R0, R7, R6, R0 ;  /* 0x0000000607007223 */ /* 0x000fce0000000000 */
.L_x_6:
[----:B------:R-:W-:Y:S05]  /*0b10*/  BSYNC.RECONVERGENT B0 ;  /* 0x0000000000007941 */ /* 0x000fea0003800200 */
.L_x_4:
[----:B------:R-:W-:Y:S01]  /*0b20*/  FSETP.NEU.AND P0, PT, R0, 1, PT ;  /* 0x3f8000000000780b */ /* 0x000fe20003f0d000 */
[----:B------:R-:W-:Y:S01]  /*0b30*/  BSSY.RECONVERGENT B0, `(.L_x_7) ;  /* 0x0000044000007945 */ /* 0x000fe20003800200 */
[----:B------:R-:W-:-:S11]  /*0b40*/  HFMA2 R6, -RZ, RZ, 1.875, 0 ;  /* 0x3f800000ff067431 */ /* 0x000fd600000001ff */
[----:B------:R-:W-:Y:S05]  /*0b50*/  @!P0 BRA `(.L_x_8) ;  /* 0x0000000400048947 */ /* 0x000fea0003800000 */
[----:B------:R-:W-:-:S13]  /*0b60*/  FSETP.NAN.AND P0, PT, |R0|, |R0|, PT ;  /* 0x400000000000720b */ /* 0x000fda0003f08200 */
[----:B------:R-:W-:Y:S01]  /*0b70*/  @P0 FADD R6, R0, 2 ;  /* 0x4000000000060421 */ /* 0x000fe20000000000 */
[----:B------:R-:W-:Y:S06]  /*0b80*/  @P0 BRA `(.L_x_8) ;  /* 0x0000000000f80947 */ /* 0x000fec0003800000 */
[C---:B------:R-:W-:Y:S01]  /*0b90*/  FMUL R7, |R0|.reuse, 16777216 ;  /* 0x4b80000000077820 */ /* 0x040fe20000400200 */
[----:B------:R-:W-:Y:S02]  /*0ba0*/  FSETP.GEU.AND P0, PT, |R0|, 1.175494350822287508e-38, PT ;  /* 0x008000000000780b */ /* 0x000fe40003f0e200 */
[----:B------:R-:W-:Y:S02]  /*0bb0*/  MOV R24, 0x3a2c32e4 ;  /* 0x3a2c32e400187802 */ /* 0x000fe40000000f00 */
        /* <DEDUP_REMOVED lines=16> */
[CC--:B------:R-:W-:Y:S01]  /*0cc0*/  FMUL R7, R23.reuse, R23.reuse ;  /* 0x0000001717077220 */ /* 0x0c0fe20000400000 */
[----:B------:R-:W-:Y:S02]  /*0cd0*/  FFMA R27, R23, 1.4426950216293334961, R6 ;  /* 0x3fb8aa3b171b7823 */ /* 0x000fe40000000006 */
[----:B------:R-:W-:Y:S01]  /*0ce0*/  FADD R25, R22, R22 ;  /* 0x0000001616197221 */ /* 0x000fe20000000000 */
[C---:B------:R-:W-:Y:S01]  /*0cf0*/  FFMA R22, R7.reuse, R24, 0.0032181653659790754318 ;  /* 0x3b52e7db07167423 */ /* 0x040fe20000000018 */
        /* <DEDUP_REMOVED lines=10> */
[----:B------:R-:W-:Y:S01]  /*0da0*/  FFMA R7, R8, R7, R9 ;  /* 0x0000000708077223 */ /* 0x000fe20000000009 */
[----:B------:R-:W-:-:S03]  /*0db0*/  HFMA2 R9, -RZ, RZ, 0.64013671875, -15.109375 ;  /* 0x391fcb8eff097431 */ /* 0x000fc600000001ff */
        /* <DEDUP_REMOVED lines=8> */
[----:B------:R-:W-:Y:S01]  /*0e40*/  FFMA R27, R27, 2, R6 ;  /* 0x400000001b1b7823 */ /* 0x000fe20000000006 */
[----:B0-----:R-:W-:Y:S01]  /*0e50*/  FADD R6, R7, -R8 ;  /* 0x8000000807067221 */ /* 0x001fe20000000000 */
[----:B------:R-:W-:-:S03]  /*0e60*/  FSETP.GT.AND P1, PT, R8, RZ, PT ;  /* 0x000000ff0800720b */ /* 0x000fc60003f24000 */
[----:B------:R-:W-:Y:S01]  /*0e70*/  FADD R6, R6, R27 ;  /* 0x0000001b06067221 */ /* 0x000fe20000000000 */
[----:B------:R-:W-:Y:S02]  /*0e80*/  SEL R8, RZ, 0x83000000, P1 ;  /* 0x83000000ff087807 */ /* 0x000fe40000800000 */
[----:B------:R-:W-:Y:S01]  /*0e90*/  FSETP.GEU.AND P1, PT, R7, RZ, PT ;  /* 0x000000ff0700720b */ /* 0x000fe20003f2e000 */
[----:B------:R-:W-:Y:S01]  /*0ea0*/  FFMA R9, R6, R9, 0.0013391353422775864601 ;  /* 0x3aaf85ed06097423 */ /* 0x000fe20000000009 */
[----:B------:R-:W-:-:S03]  /*0eb0*/  IADD3 R22, PT, PT, R8, 0x7f000000, RZ ;  /* 0x7f00000008167810 */ /* 0x000fc60007ffe0ff */
[C---:B------:R-:W-:Y:S02]  /*0ec0*/  FFMA R23, R6.reuse, R9, 0.0096188392490148544312 ;  /* 0x3c1d985606177423 */ /* 0x040fe40000000009 */
[----:B------:R-:W0:Y:S02]  /*0ed0*/  F2I.NTZ R9, R7 ;  /* 0x0000000700097305 */ /* 0x000e240000203100 */
[----:B------:R-:W-:-:S04]  /*0ee0*/  FFMA R23, R6, R23, 0.055503588169813156128 ;  /* 0x3d6357bb06177423 */ /* 0x000fc80000000017 */
[----:B------:R-:W-:-:S04]  /*0ef0*/  FFMA R23, R6, R23, 0.24022644758224487305 ;  /* 0x3e75fdec06177423 */ /* 0x000fc80000000017 */
[----:B------:R-:W-:-:S04]  /*0f00*/  FFMA R23, R6, R23, 0.69314718246459960938 ;  /* 0x3f31721806177423 */ /* 0x000fc80000000017 */
[----:B------:R-:W-:Y:S01]  /*0f10*/  FFMA R23, R6, R23, 1 ;  /* 0x3f80000006177423 */ /* 0x000fe20000000017 */
[----:B0-----:R-:W-:Y:S02]  /*0f20*/  LEA R9, R9, -R8, 0x17 ;  /* 0x8000000809097211 */ /* 0x001fe400078eb8ff */
[----:B------:R-:W-:Y:S01]  /*0f30*/  FSEL R6, RZ, +INF , !P1 ;  /* 0x7f800000ff067808 */ /* 0x000fe20004800000 */
[----:B------:R-:W-:-:S04]  /*0f40*/  FMUL R22, R22, R23 ;  /* 0x0000001716167220 */ /* 0x000fc80000400000 */
[----:B------:R-:W-:Y:S01]  /*0f50*/  @!P2 FMUL R6, R9, R22 ;  /* 0x000000160906a220 */ /* 0x000fe20000400000 */
[----:B------:R-:W-:-:S07]  /*0f60*/  @!P0 LOP3.LUT R6, R0, 0x7fffffff, RZ, 0xc0, !PT ;  /* 0x7fffffff00068812 */ /* 0x000fce00078ec0ff */
.L_x_8:
[----:B------:R-:W-:Y:S05]  /*0f70*/  BSYNC.RECONVERGENT B0 ;  /* 0x0000000000007941 */ /* 0x000fea0003800200 */
.L_x_7:
[----:B------:R-:W0:Y:S01]  /*0f80*/  LDCU.64 UR4, c[0x0][0x3d0] ;  /* 0x00007a00ff0477ac */ /* 0x000e220008000a00 */
[----:B------:R-:W-:Y:S01]  /*0f90*/  MOV R7, 0x3f800000 ;  /* 0x3f80000000077802 */ /* 0x000fe20000000f00 */
[----:B0-----:R-:W0:Y:S02]  /*0fa0*/  F2F.F32.F64 R0, UR4 ;  /* 0x0000000400007d10 */ /* 0x001e240008301000 */
[----:B0-----:R-:W-:-:S13]  /*0fb0*/  FSETP.NEU.AND P0, PT, R0, 1, PT ;  /* 0x3f8000000000780b */ /* 0x001fda0003f0d000 */
[----:B------:R-:W-:Y:S05]  /*0fc0*/  @!P0 BRA `(.L_x_9) ;  /* 0x0000000400048947 */ /* 0x000fea0003800000 */
[----:B------:R-:W-:-:S13]  /*0fd0*/  FSETP.NAN.AND P0, PT, |R0|, |R0|, PT ;  /* 0x400000000000720b */ /* 0x000fda0003f08200 */
[----:B------:R-:W-:Y:S01]  /*0fe0*/  @P0 FADD R7, R0, 2 ;  /* 0x4000000000070421 */ /* 0x000fe20000000000 */
[----:B------:R-:W-:Y:S06]  /*0ff0*/  @P0 BRA `(.L_x_9) ;  /* 0x0000000000f80947 */ /* 0x000fec0003800000 */
[C---:B------:R-:W-:Y:S01]  /*1000*/  FMUL R7, |R0|.reuse, 16777216 ;  /* 0x4b80000000077820 */ /* 0x040fe20000400200 */
[----:B------:R-:W-:Y:S01]  /*1010*/  FSETP.GEU.AND P0, PT, |R0|, 1.175494350822287508e-38, PT ;  /* 0x008000000000780b */ /* 0x000fe20003f0e200 */
[----:B------:R-:W-:-:S03]  /*1020*/  HFMA2 R25, -RZ, RZ, 0.771484375, 0.21533203125 ;  /* 0x3a2c32e4ff197431 */ /* 0x000fc600000001ff */
        /* <DEDUP_REMOVED lines=31> */
[----:B------:R-:W-:-:S03]  /*1220*/  MOV R22, 0x391fcb8e ;  /* 0x391fcb8e00167802 */ /* 0x000fc60000000f00 */
        /* <DEDUP_REMOVED lines=27> */
.L_x_9:
        /* <DEDUP_REMOVED lines=10> */
.L_x_11:
[----:B------:R-:W-:Y:S01]  /*1480*/  FMUL.FTZ R0, R7, R6 ;  /* 0x0000000607007220 */ /* 0x000fe20000410000 */
[----:B------:R-:W-:-:S03]  /*1490*/  FMUL.FTZ R6, R6, 0.5 ;  /* 0x3f00000006067820 */ /* 0x000fc60000410000 */
[----:B------:R-:W-:-:S04]  /*14a0*/  FFMA R7, -R0, R0, R7 ;  /* 0x0000000000077223 */ /* 0x000fc80000000107 */
[----:B------:R-:W-:-:S07]  /*14b0*/  FFMA R0, R7, R6, R0 ;  /* 0x0000000607007223 */ /* 0x000fce0000000000 */
.L_x_12:
[----:B------:R-:W-:Y:S05]  /*14c0*/  BSYNC.RECONVERGENT B0 ;  /* 0x0000000000007941 */ /* 0x000fea0003800200 */
.L_x_10:
[----:B------:R-:W0:Y:S01]  /*14d0*/  LDC.64 R6, c[0x0][0x3c8] ;  /* 0x0000f200ff067b82 */ /* 0x000e220000000a00 */
[----:B------:R-:W1:Y:S01]  /*14e0*/  LDCU.64 UR4, c[0x0][0x3d8] ;  /* 0x00007b00ff0477ac */ /* 0x000e620008000a00 */
[----:B0-----:R-:W-:-:S08]  /*14f0*/  DMUL R6, R6, 4 ;  /* 0x4010000006067828 */ /* 0x001fd00000000000 */
[----:B-1----:R-:W-:-:S06]  /*1500*/  DMUL R22, R6, UR4 ;  /* 0x0000000406167c28 */ /* 0x002fcc0008000000 */
[----:B------:R-:W0:Y:S04]  /*1510*/  MUFU.RCP64H R7, R23 ;  /* 0x0000001700077308 */ /* 0x000e280000001800 */
[----:B------:R-:W-:-:S04]  /*1520*/  IADD3 R6, PT, PT, R23, 0x300402, RZ ;  /* 0x0030040217067810 */ /* 0x000fc80007ffe0ff */
[----:B------:R-:W-:Y:S02]  /*1530*/  FSETP.GEU.AND P0, PT, |R6|, 5.8789094863358348022e-39, PT ;  /* 0x004004020600780b */ /* 0x000fe40003f0e200 */
[----:B0-----:R-:W-:-:S08]  /*1540*/  DFMA R8, -R22, R6, 1 ;  /* 0x3ff000001608742b */ /* 0x001fd00000000106 */
[----:B------:R-:W-:-:S08]  /*1550*/  DFMA R8, R8, R8, R8 ;  /* 0x000000080808722b */ /* 0x000fd00000000008 */
[----:B------:R-:W-:Y:S02]  /*1560*/  DFMA R24, R6, R8, R6 ;  /* 0x000000080618722b */ /* 0x000fe40000000006 */
[----:B------:R0:W1:Y:S06]  /*1570*/  F2F.F64.F32 R8, R0 ;  /* 0x0000000000087310 */ /* 0x00006c0000201800 */
[----:B------:R-:W-:-:S08]  /*1580*/  DFMA R26, -R22, R24, 1 ;  /* 0x3ff00000161a742b */ /* 0x000fd00000000118 */
[----:B------:R-:W-:Y:S01]  /*1590*/  DFMA R6, R24, R26, R24 ;  /* 0x0000001a1806722b */ /* 0x000fe20000000018 */
[----:B01----:R-:W-:Y:S10]  /*15a0*/  @P0 BRA `(.L_x_13) ;  /* 0x0000000000180947 */ /* 0x003ff40003800000 */
[----:B------:R-:W-:-:S04]  /*15b0*/  LOP3.LUT R0, R23, 0x7fffffff, RZ, 0xc0, !PT ;  /* 0x7fffffff17007812 */ /* 0x000fc800078ec0ff */
[----:B------:R-:W-:Y:S02]  /*15c0*/  IADD3 R24, PT, PT, R0, -0x100000, RZ ;  /* 0xfff0000000187810 */ /* 0x000fe40007ffe0ff */
[----:B------:R-:W-:-:S07]  /*15d0*/  MOV R0, 0x15f0 ;  /* 0x000015f000007802 */ /* 0x000fce0000000f00 */
[----:B------:R-:W-:Y:S05]  /*15e0*/  CALL.REL.NOINC `($__internal_0_$__cuda_sm20_dblrcp_rn_slowpath_v3) ;  /* 0x0000001c00107944 */ /* 0x000fea0003c00000 */
[----:B------:R-:W-:Y:S02]  /*15f0*/  MOV R6, R22 ;  /* 0x0000001600067202 */ /* 0x000fe40000000f00 */
[----:B------:R-:W-:-:S07]  /*1600*/  MOV R7, R23 ;  /* 0x0000001700077202 */ /* 0x000fce0000000f00 */
.L_x_13:
[----:B------:R-:W0:Y:S01]  /*1610*/  LDC.64 R30, c[0x0][0x3d0] ;  /* 0x0000f400ff1e7b82 */ /* 0x000e220000000a00 */
[----:B------:R-:W-:Y:S01]  /*1620*/  MOV R22, 0x1 ;  /* 0x0000000100167802 */ /* 0x000fe20000000f00 */
[----:B------:R-:W-:Y:S01]  /*1630*/  BSSY.RECONVERGENT B0, `(.L_x_14) ;  /* 0x0000033000007945 */ /* 0x000fe20003800200 */
[----:B0-----:R-:W-:-:S06]  /*1640*/  DADD R26, R8, R30 ;  /* 0x00000000081a7229 */ /* 0x001fcc000000001e */
[----:B------:R0:W1:Y:S02]  /*1650*/  F2F.F32.F64 R40, R26 ;  /* 0x0000001a00287310 */ /* 0x0000640000301000 */
[----:B------:R-:W-:-:S06]  /*1660*/  DMUL R28, R8, R26 ;  /* 0x0000001a081c7228 */ /* 0x000fcc0000000000 */
[----:B------:R-:W2:Y:S01]  /*1670*/  MUFU.RCP64H R23, R29 ;  /* 0x0000001d00177308 */ /* 0x000ea20000001800 */
[----:B0-----:R-:W-:Y:S01]  /*1680*/  MOV R27, 0x3e055027 ;  /* 0x3e055027001b7802 */ /* 0x001fe20000000f00 */
[C---:B-1----:R-:W-:Y:S01]  /*1690*/  FMUL R25, R40.reuse, 8388608 ;  /* 0x4b00000028197820 */ /* 0x042fe20000400000 */
[----:B------:R-:W-:-:S04]  /*16a0*/  FSETP.GEU.AND P0, PT, R40, 1.175494350822287508e-38, PT ;  /* 0x008000002800780b */ /* 0x000fc80003f0e000 */
[----:B------:R-:W-:Y:S02]  /*16b0*/  FSEL R0, R25, R40, !P0 ;  /* 0x0000002819007208 */ /* 0x000fe40004000000 */
[----:B------:R-:W-:Y:S02]  /*16c0*/  FSEL R36, RZ, -23, P0 ;  /* 0xc1b80000ff247808 */ /* 0x000fe40000000000 */
[C---:B------:R-:W-:Y:S01]  /*16d0*/  IADD3 R25, PT, PT, R0.reuse, -0x3f2aaaab, RZ ;  /* 0xc0d5555500197810 */ /* 0x040fe20007ffe0ff */
[----:B--2---:R-:W-:Y:S01]  /*16e0*/  DFMA R32, -R28, R22, 1 ;  /* 0x3ff000001c20742b */ /* 0x004fe20000000116 */
[----:B------:R-:W-:Y:S02]  /*16f0*/  ISETP.GT.U32.AND P0, PT, R0, 0x7f7fffff, PT ;  /* 0x7f7fffff0000780c */ /* 0x000fe40003f04070 */
[----:B------:R-:W-:-:S04]  /*1700*/  LOP3.LUT R25, R25, 0xff800000, RZ, 0xc0, !PT ;  /* 0xff80000019197812 */ /* 0x000fc800078ec0ff */
[-C--:B------:R-:W-:Y:S01]  /*1710*/  IADD3 R24, PT, PT, R0, -R25.reuse, RZ ;  /* 0x8000001900187210 */ /* 0x080fe20007ffe0ff */
[----:B------:R-:W-:Y:S01]  /*1720*/  DFMA R32, R32, R32, R32 ;  /* 0x000000202020722b */ /* 0x000fe20000000020 */
[----:B------:R-:W-:-:S03]  /*1730*/  I2FP.F32.S32 R25, R25 ;  /* 0x0000001900197245 */ /* 0x000fc60000201400 */
[----:B------:R-:W-:Y:S02]  /*1740*/  FADD R24, R24, -1 ;  /* 0xbf80000018187421 */ /* 0x000fe40000000000 */
[----:B------:R-:W-:Y:S02]  /*1750*/  FFMA R25, R25, 1.1920928955078125e-07, R36 ;  /* 0x3400000019197823 */ /* 0x000fe40000000024 */
[----:B------:R-:W-:Y:S01]  /*1760*/  DFMA R32, R22, R32, R22 ;  /* 0x000000201620722b */ /* 0x000fe20000000016 */
[----:B------:R-:W-:Y:S01]  /*1770*/  FFMA R27, R24, -R27, 0.14084610342979431152 ;  /* 0x3e1039f6181b7423 */ /* 0x000fe2000000081b */
[----:B------:R-:W-:-:S03]  /*1780*/  DFMA R22, R30, 2, R8 ;  /* 0x400000001e16782b */ /* 0x000fc60000000008 */
[----:B------:R-:W-:-:S03]  /*1790*/  FFMA R35, R24, R27, -0.12148627638816833496 ;  /* 0xbdf8cdcc18237423 */ /* 0x000fc6000000001b */
[----:B------:R-:W-:Y:S01]  /*17a0*/  DFMA R26, -R28, R32, 1 ;  /* 0x3ff000001c1a742b */ /* 0x000fe20000000120 */
[----:B------:R-:W-:Y:S01]  /*17b0*/  FFMA R35, R24, R35, 0.13980610668659210205 ;  /* 0x3e0f295518237423 */ /* 0x000fe20000000023 */
[----:B------:R-:W-:-:S03]  /*17c0*/  DMUL R30, R22, R30 ;  /* 0x0000001e161e7228 */ /* 0x000fc60000000000 */
[----:B------:R-:W-:-:S03]  /*17d0*/  FFMA R35, R24, R35, -0.16684235632419586182 ;  /* 0xbe2ad8b918237423 */ /* 0x000fc60000000023 */
[----:B------:R-:W-:Y:S01]  /*17e0*/  DFMA R32, R32, R26, R32 ;  /* 0x0000001a2020722b */ /* 0x000fe20000000020 */
[----:B------:R-:W-:-:S03]  /*17f0*/  FFMA R35, R24, R35, 0.20012299716472625732 ;  /* 0x3e4ced0b18237423 */ /* 0x000fc60000000023 */
[----:B------:R-:W-:Y:S01]  /*1800*/  FSETP.GEU.AND P1, PT, |R31|, 6.5827683646048100446e-37, PT ;  /* 0x036000001f00780b */ /* 0x000fe20003f2e200 */
[----:B------:R-:W-:-:S03]  /*1810*/  FFMA R35, R24, R35, -0.24999669194221496582 ;  /* 0xbe7fff2218237423 */ /* 0x000fc60000000023 */
[----:B------:R-:W-:Y:S01]  /*1820*/  DMUL R26, R30, R32 ;  /* 0x000000201e1a7228 */ /* 0x000fe20000000000 */
[----:B------:R-:W-:-:S04]  /*1830*/  FFMA R35, R24, R35, 0.33333182334899902344 ;  /* 0x3eaaaa7818237423 */ /* 0x000fc80000000023 */
[----:B------:R-:W-:-:S03]  /*1840*/  FFMA R37, R24, R35, -0.5 ;  /* 0xbf00000018257423 */ /* 0x000fc60000000023 */
[----:B------:R-:W-:Y:S01]  /*1850*/  DFMA R34, -R28, R26, R30 ;  /* 0x0000001a1c22722b */ /* 0x000fe2000000011e */
[----:B------:R-:W-:-:S04]  /*1860*/  FMUL R37, R24, R37 ;  /* 0x0000002518257220 */ /* 0x000fc80000400000 */
[----:B------:R-:W-:-:S03]  /*1870*/  FFMA R24, R24, R37, R24 ;  /* 0x0000002518187223 */ /* 0x000fc60000000018 */
[----:B------:R-:W-:Y:S01]  /*1880*/  DFMA R26, R32, R34, R26 ;  /* 0x00000022201a722b */ /* 0x000fe2000000001a */
[----:B------:R-:W-:Y:S01]  /*1890*/  FFMA R24, R25, 0.69314718246459960938, R24 ;  /* 0x3f31721819187823 */ /* 0x000fe20000000018 */
[----:B------:R-:W-:-:S05]  /*18a0*/  MOV R33, 0x7f800000 ;  /* 0x7f80000000217802 */ /* 0x000fca0000000f00 */
[C---:B------:R-:W-:Y:S01]  /*18b0*/  @P0 FFMA R24, R0.reuse, R33, +INF ;  /* 0x7f80000000180423 */ /* 0x040fe20000000021 */
[----:B------:R-:W-:Y:S02]  /*18c0*/  FSETP.NEU.AND P0, PT, R0, RZ, PT ;  /* 0x000000ff0000720b */ /* 0x000fe40003f0d000 */
[----:B------:R-:W-:Y:S02]  /*18d0*/  FFMA R0, RZ, R29, R27 ;  /* 0x0000001dff007223 */ /* 0x000fe4000000001b */
[----:B------:R-:W-:-:S03]  /*18e0*/  FSEL R24, R24, -INF , P0 ;  /* 0xff80000018187808 */ /* 0x000fc60000000000 */
[----:B------:R-:W-:-:S03]  /*18f0*/  FSETP.GT.AND P0, PT, |R0|, 1.469367938527859385e-39, PT ;  /* 0x001000000000780b */ /* 0x000fc60003f04200 */
[----:B------:R-:W0:Y:S10]  /*1900*/  F2F.F64.F32 R24, R24 ;  /* 0x0000001800187310 */ /* 0x000e340000201800 */
[----:B------:R-:W-:Y:S05]  /*1910*/  @P0 BRA P1, `(.L_x_15) ;  /* 0x0000000000100947 */ /* 0x000fea0000800000 */
[----:B------:R-:W-:-:S07]  /*1920*/  MOV R0, 0x1940 ;  /* 0x0000194000007802 */ /* 0x000fce0000000f00 */
[----:B0-----:R-:W-:Y:S05]  /*1930*/  CALL.REL.NOINC `($__internal_1_$__cuda_sm20_div_rn_f64_full) ;  /* 0x0000001800dc7944 */ /* 0x001fea0003c00000 */
[----:B------:R-:W-:Y:S02]  /*1940*/  MOV R26, R34 ;  /* 0x00000022001a7202 */ /* 0x000fe40000000f00 */
[----:B------:R-:W-:-:S07]  /*1950*/  MOV R27, R35 ;  /* 0x00000023001b7202 */ /* 0x000fce0000000f00 */
.L_x_15:
[----:B------:R-:W-:Y:S05]  /*1960*/  BSYNC.RECONVERGENT B0 ;  /* 0x0000000000007941 */ /* 0x000fea0003800200 */
.L_x_14:
        /* <DEDUP_REMOVED lines=8> */
[C---:B------:R-:W-:Y:S02]  /*19f0*/  FSETP.GEU.AND P0, PT, |R40|.reuse, 1.175494350822287508e-38, PT ;  /* 0x008000002800780b */ /* 0x040fe40003f0e200 */
[----:B------:R-:W-:Y:S02]  /*1a00*/  MOV R35, 0x3a2c32e4 ;  /* 0x3a2c32e400237802 */ /* 0x000fe40000000f00 */
[----:B------:R-:W-:Y:S02]  /*1a10*/  FSEL R29, R29, |R40|, !P0 ;  /* 0x400000281d1d7208 */ /* 0x000fe40004000000 */
[----:B------:R-:W-:Y:S02]  /*1a20*/  FSEL R31, RZ, -24, P0 ;  /* 0xc1c00000ff1f7808 */ /* 0x000fe40000000000 */
[----:B------:R-:W-:Y:S02]  /*1a30*/  IADD3 R0, PT, PT, R29, -0x3f3504f3, RZ ;  /* 0xc0cafb0d1d007810 */ /* 0x000fe40007ffe0ff */
[----:B------:R-:W-:-:S02]  /*1a40*/  FSETP.NEU.AND P0, PT, |R40|, +INF , PT ;  /* 0x7f8000002800780b */ /* 0x000fc40003f0d200 */
[----:B------:R-:W-:Y:S02]  /*1a50*/  LOP3.LUT R0, R0, 0xff800000, RZ, 0xc0, !PT ;  /* 0xff80000000007812 */ /* 0x000fe400078ec0ff */
[----:B------:R-:W-:Y:S02]  /*1a60*/  FSETP.NEU.AND P0, PT, R40, RZ, P0 ;  /* 0x000000ff2800720b */ /* 0x000fe4000070d000 */
[----:B------:R-:W-:-:S05]  /*1a70*/  IADD3 R28, PT, PT, R29, -R0, RZ ;  /* 0x800000001d1c7210 */ /* 0x000fca0007ffe0ff */
[C---:B------:R-:W-:Y:S01]  /*1a80*/  FADD R29, R28.reuse, 1 ;  /* 0x3f8000001c1d7421 */ /* 0x040fe20000000000 */
[----:B------:R-:W-:Y:S01]  /*1a90*/  FADD R33, R28, -1 ;  /* 0xbf8000001c217421 */ /* 0x000fe20000000000 */
[----:B------:R-:W-:-:S03]  /*1aa0*/  I2FP.F32.S32 R28, R0 ;  /* 0x00000000001c7245 */ /* 0x000fc60000201400 */
[----:B------:R-:W-:Y:S01]  /*1ab0*/  FADD R30, R33, R33 ;  /* 0x00000021211e7221 */ /* 0x000fe20000000000 */
[----:B------:R-:W1:Y:S01]  /*1ac0*/  MUFU.RCP R29, R29 ;  /* 0x0000001d001d7308 */ /* 0x000e620000001000 */
[----:B------:R-:W-:Y:S01]  /*1ad0*/  FFMA R31, R28, 1.1920928955078125e-07, R31 ;  /* 0x340000001c1f7823 */ /* 0x000fe2000000001f */
[----:B------:R-:W-:Y:S01]  /*1ae0*/  @!P0 FADD R40, R40, R40 ;  /* 0x0000002828288221 */ /* 0x000fe20000000000 */
[----:B-1----:R-:W-:-:S04]  /*1af0*/  FMUL R0, R29, R30 ;  /* 0x0000001e1d007220 */ /* 0x002fc80000400000 */
        /* <DEDUP_REMOVED lines=8> */
[----:B------:R-:W-:Y:S01]  /*1b80*/  FFMA R31, R0, 1.4426950216293334961, R31 ;  /* 0x3fb8aa3b001f7823 */ /* 0x000fe2000000001f */
[----:B------:R-:W-:-:S02]  /*1b90*/  HFMA2 R33, -RZ, RZ, 0.64013671875, -15.109375 ;  /* 0x391fcb8eff217431 */ /* 0x000fc400000001ff */
        /* <DEDUP_REMOVED lines=11> */
[----:B------:R-:W1:Y:S01]  /*1c50*/  FRND R31, R0 ;  /* 0x00000000001f7307 */ /* 0x000e620000201000 */
[----:B------:R-:W-:Y:S01]  /*1c60*/  FADD R28, R35, -R28 ;  /* 0x8000001c231c7221 */ /* 0x000fe20000000000 */
[----:B------:R-:W-:Y:S01]  /*1c70*/  FFMA R29, R29, 2, -R0 ;  /* 0x400000001d1d7823 */ /* 0x000fe20000000800 */
[----:B------:R-:W-:-:S03]  /*1c80*/  FSETP.GT.AND P2, PT, |R0|, 152, PT ;  /* 0x431800000000780b */ /* 0x000fc60003f44200 */
[----:B------:R-:W-:Y:S02]  /*1c90*/  FFMA R29, R28, 2, R29 ;  /* 0x400000001c1d7823 */ /* 0x000fe4000000001d */
[----:B------:R-:W2:Y:S01]  /*1ca0*/  F2I.NTZ R30, R0 ;  /* 0x00000000001e7305 */ /* 0x000ea20000203100 */
[----:B-1----:R-:W-:Y:S01]  /*1cb0*/  FADD R28, R0, -R31 ;  /* 0x8000001f001c7221 */ /* 0x002fe20000000000 */
[----:B------:R-:W-:-:S03]  /*1cc0*/  FSETP.GT.AND P1, PT, R31, RZ, PT ;  /* 0x000000ff1f00720b */ /* 0x000fc60003f24000 */
[----:B------:R-:W-:-:S04]  /*1cd0*/  FADD R28, R28, R29 ;  /* 0x0000001d1c1c7221 */ /* 0x000fc80000000000 */
[----:B------:R-:W-:-:S04]  /*1ce0*/  FFMA R29, R28, R33, 0.0013391353422775864601 ;  /* 0x3aaf85ed1c1d7423 */ /* 0x000fc80000000021 */
[----:B------:R-:W-:-:S04]  /*1cf0*/  FFMA R29, R28, R29, 0.0096188392490148544312 ;  /* 0x3c1d98561c1d7423 */ /* 0x000fc8000000001d */
[----:B------:R-:W-:-:S04]  /*1d00*/  FFMA R29, R28, R29, 0.055503588169813156128 ;  /* 0x3d6357bb1c1d7423 */ /* 0x000fc8000000001d */
[----:B------:R-:W-:Y:S01]  /*1d10*/  FFMA R31, R28, R29, 0.24022644758224487305 ;  /* 0x3e75fdec1c1f7423 */ /* 0x000fe2000000001d */
[----:B------:R-:W-:Y:S02]  /*1d20*/  SEL R29, RZ, 0x83000000, P1 ;  /* 0x83000000ff1d7807 */ /* 0x000fe40000800000 */
[----:B------:R-:W-:Y:S01]  /*1d30*/  FSETP.GEU.AND P1, PT, R0, RZ, PT ;  /* 0x000000ff0000720b */ /* 0x000fe20003f2e000 */
[----:B------:R-:W-:Y:S01]  /*1d40*/  FFMA R33, R28, R31, 0.69314718246459960938 ;  /* 0x3f3172181c217423 */ /* 0x000fe2000000001f */
[----:B------:R-:W-:Y:S02]  /*1d50*/  IADD3 R31, PT, PT, R29, 0x7f000000, RZ ;  /* 0x7f0000001d1f7810 */ /* 0x000fe40007ffe0ff */
[----:B--2---:R-:W-:Y:S01]  /*1d60*/  LEA R30, R30, -R29, 0x17 ;  /* 0x8000001d1e1e7211 */ /* 0x004fe200078eb8ff */
[----:B------:R-:W-:Y:S01]  /*1d70*/  FFMA R28, R28, R33, 1 ;  /* 0x3f8000001c1c7423 */ /* 0x000fe20000000021 */
[----:B------:R-:W-:-:S03]  /*1d80*/  FSEL R0, RZ, +INF , !P1 ;  /* 0x7f800000ff007808 */ /* 0x000fc60004800000 */
[----:B------:R-:W-:-:S04]  /*1d90*/  FMUL R31, R31, R28 ;  /* 0x0000001c1f1f7220 */ /* 0x000fc80000400000 */
[----:B------:R-:W-:Y:S01]  /*1da0*/  @!P2 FMUL R0, R30, R31 ;  /* 0x0000001f1e00a220 */ /* 0x000fe20000400000 */
[----:B------:R-:W-:-:S07]  /*1db0*/  @!P0 LOP3.LUT R0, R40, 0x7fffffff, RZ, 0xc0, !PT ;  /* 0x7fffffff28008812 */ /* 0x000fce00078ec0ff */
.L_x_17:
[----:B------:R-:W-:Y:S05]  /*1dc0*/  BSYNC.RECONVERGENT B0 ;  /* 0x0000000000007941 */ /* 0x000fea0003800200 */
.L_x_16:
[----:B------:R-:W1:Y:S01]  /*1dd0*/  F2F.F64.F32 R28, R0 ;  /* 0x00000000001c7310 */ /* 0x000e620000201800 */
[----:B0-----:R-:W-:Y:S01]  /*1de0*/  DADD R24, R24, -R26 ;  /* 0x0000000018187229 */ /* 0x001fe2000000081a */
[----:B------:R-:W-:Y:S01]  /*1df0*/  BSSY.RECONVERGENT B0, `(.L_x_18) ;  /* 0x000001b000007945 */ /* 0x000fe20003800200 */
[----:B------:R-:W-:Y:S01]  /*1e00*/  FSETP.NEU.AND P1, PT, R4, 1, PT ;  /* 0x3f8000000400780b */ /* 0x000fe20003f2d000 */
[----:B-1----:R-:W-:Y:S01]  /*1e10*/  DMUL R8, R8, R28 ;  /* 0x0000001c08087228 */ /* 0x002fe20000000000 */
[----:B------:R-:W-:-:S05]  /*1e20*/  MOV R28, 0x1 ;  /* 0x00000001001c7802 */ /* 0x000fca0000000f00 */
[----:B------:R-:W0:Y:S02]  /*1e30*/  MUFU.RCP64H R29, R9 ;  /* 0x00000009001d7308 */ /* 0x000e240000001800 */
[----:B0-----:R-:W-:-:S08]  /*1e40*/  DFMA R30, -R8, R28, 1 ;  /* 0x3ff00000081e742b */ /* 0x001fd0000000011c */
[----:B------:R-:W-:-:S08]  /*1e50*/  DFMA R30, R30, R30, R30 ;  /* 0x0000001e1e1e722b */ /* 0x000fd0000000001e */
[----:B------:R-:W-:Y:S02]  /*1e60*/  DFMA R30, R28, R30, R28 ;  /* 0x0000001e1c1e722b */ /* 0x000fe4000000001c */
[-C--:B------:R-:W-:Y:S02]  /*1e70*/  DMUL R28, R22, R6.reuse ;  /* 0x00000006161c7228 */ /* 0x080fe40000000000 */
[----:B------:R-:W-:-:S04]  /*1e80*/  DMUL R6, R24, R6 ;  /* 0x0000000618067228 */ /* 0x000fc80000000000 */
[----:B------:R-:W-:-:S04]  /*1e90*/  DFMA R32, -R8, R30, 1 ;  /* 0x3ff000000820742b */ /* 0x000fc8000000011e */
[----:B------:R-:W-:-:S04]  /*1ea0*/  FSETP.GEU.AND P2, PT, |R29|, 6.5827683646048100446e-37, PT ;  /* 0x036000001d00780b */ /* 0x000fc80003f4e200 */
[----:B------:R-:W-:-:S08]  /*1eb0*/  DFMA R32, R30, R32, R30 ;  /* 0x000000201e20722b */ /* 0x000fd0000000001e */
[----:B------:R-:W-:-:S08]  /*1ec0*/  DMUL R22, R28, R32 ;  /* 0x000000201c167228 */ /* 0x000fd00000000000 */
[----:B------:R-:W-:-:S08]  /*1ed0*/  DFMA R30, -R8, R22, R28 ;  /* 0x00000016081e722b */ /* 0x000fd0000000011c */
[----:B------:R-:W-:-:S10]  /*1ee0*/  DFMA R22, R32, R30, R22 ;  /* 0x0000001e2016722b */ /* 0x000fd40000000016 */
[----:B------:R-:W-:-:S05]  /*1ef0*/  FFMA R0, RZ, R9, R23 ;  /* 0x00000009ff007223 */ /* 0x000fca0000000017 */
[----:B------:R-:W-:-:S13]  /*1f00*/  FSETP.GT.AND P0, PT, |R0|, 1.469367938527859385e-39, PT ;  /* 0x001000000000780b */ /* 0x000fda0003f04200 */
[----:B------:R-:W-:Y:S05]  /*1f10*/  @P0 BRA P2, `(.L_x_19) ;  /* 0x0000000000200947 */ /* 0x000fea0001000000 */
[----:B------:R-:W-:Y:S02]  /*1f20*/  MOV R30, R28 ;  /* 0x0000001c001e7202 */ /* 0x000fe40000000f00 */
[----:B------:R-:W-:Y:S02]  /*1f30*/  MOV R31, R29 ;  /* 0x0000001d001f7202 */ /* 0x000fe40000000f00 */
[----:B------:R-:W-:Y:S02]  /*1f40*/  MOV R28, R8 ;  /* 0x00000008001c7202 */ /* 0x000fe40000000f00 */
[----:B------:R-:W-:Y:S02]  /*1f50*/  MOV R29, R9 ;  /* 0x00000009001d7202 */ /* 0x000fe40000000f00 */
[----:B------:R-:W-:-:S07]  /*1f60*/  MOV R0, 0x1f80 ;  /* 0x00001f8000007802 */ /* 0x000fce0000000f00 */
[----:B------:R-:W-:Y:S05]  /*1f70*/  CALL.REL.NOINC `($__internal_1_$__cuda_sm20_div_rn_f64_full) ;  /* 0x00000014004c7944 */ /* 0x000fea0003c00000 */
[----:B------:R-:W-:Y:S02]  /*1f80*/  MOV R22, R34 ;  /* 0x0000002200167202 */ /* 0x000fe40000000f00 */
[----:B------:R-:W-:-:S07]  /*1f90*/  MOV R23, R35 ;  /* 0x0000002300177202 */ /* 0x000fce0000000f00 */
.L_x_19:
[----:B------:R-:W-:Y:S05]  /*1fa0*/  BSYNC.RECONVERGENT B0 ;  /* 0x0000000000007941 */ /* 0x000fea0003800200 */
.L_x_18:
[----:B------:R-:W0:Y:S08]  /*1fb0*/  LDC.64 R8, c[0x0][0x390] ;  /* 0x0000e400ff087b82 */ /* 0x000e300000000a00 */
[----:B------:R-:W1:Y:S08]  /*1fc0*/  LDC.64 R24, c[0x0][0x398] ;  /* 0x0000e600ff187b82 */ /* 0x000e700000000a00 */
[----:B------:R-:W2:Y:S01]  /*1fd0*/  LDC R0, c[0x0][0x3c0] ;  /* 0x0000f000ff007b82 */ /* 0x000ea20000000800 */
[----:B0-----:R-:W-:-:S05]  /*1fe0*/  IMAD.WIDE.U32 R8, R3, 0x8, R8 ;  /* 0x0000000803087825 */ /* 0x001fca00078e0008 */
[----:B------:R0:W5:Y:S01]  /*1ff0*/  LDG.E.64 R26, desc[UR12][R8.64] ;  /* 0x0000000c081a7981 */ /* 0x000162000c1e1b00 */
[----:B-1----:R-:W-:-:S05]  /*2000*/  IMAD.WIDE.U32 R24, R3, 0x8, R24 ;  /* 0x0000000803187825 */ /* 0x002fca00078e0018 */
[----:B------:R0:W5:Y:S01]  /*2010*/  LDG.E.64 R28, desc[UR12][R24.64] ;  /* 0x0000000c181c7981 */ /* 0x000162000c1e1b00 */
[----:B------:R-:W-:Y:S01]  /*2020*/  BSSY.RECONVERGENT B0, `(.L_x_20) ;  /* 0x000000c000007945 */ /* 0x000fe20003800200 */
[----:B------:R-:W-:Y:S01]  /*2030*/  DMUL R12, R12, R10 ;  /* 0x0000000a0c0c7228 */ /* 0x000fe20000000000 */
[----:B------:R-:W-:Y:S02]  /*2040*/  MOV R10, 0x3f800000 ;  /* 0x3f800000000a7802 */ /* 0x000fe40000000f00 */
[----:B--2---:R-:W-:Y:S08]  /*2050*/  @!P1 BRA `(.L_x_21) ;  /* 0x0000000000209947 */ /* 0x004ff00003800000 */
        /* <DEDUP_REMOVED lines=8> */
.L_x_21:
[----:B------:R-:W-:Y:S05]  /*20e0*/  BSYNC.RECONVERGENT B0 ;  /* 0x0000000000007941 */ /* 0x000fea0003800200 */
.L_x_20:
[----:B------:R-:W1:Y:S01]  /*20f0*/  F2F.F64.F32 R10, R10 ;  /* 0x0000000a000a7310 */ /* 0x000e620000201800 */
[----:B------:R-:W2:Y:S01]  /*2100*/  LDC.64 R4, c[0x0][0x3b0] ;  /* 0x0000ec00ff047b82 */ /* 0x000ea20000000a00 */
[----:B-----5:R-:W-:-:S08]  /*2110*/  DMUL R12, R12, R28 ;  /* 0x0000001c0c0c7228 */ /* 0x020fd00000000000 */
[----:B-1----:R-:W-:Y:S02]  /*2120*/  DFMA R28, R26, R10, R12 ;  /* 0x0000000a1a1c722b */ /* 0x002fe4000000000c */
[----:B------:R-:W-:Y:S01]  /*2130*/  DMUL R26, R6, R26 ;  /* 0x0000001a061a7228 */ /* 0x000fe20000000000 */
[----:B------:R-:W-:-:S04]  /*2140*/  IMAD R11, R0, R0, RZ ;  /* 0x00000000000b7224 */ /* 0x000fc800078e02ff */
[----:B------:R-:W-:-:S03]  /*2150*/  IMAD R13, R3, R11, R2 ;  /* 0x0000000b030d7224 */ /* 0x000fc600078e0202 */
[----:B------:R-:W-:Y:S01]  /*2160*/  DFMA R28, R28, R22, -R26 ;  /* 0x000000161c1c722b */ /* 0x000fe2000000081a */
[----:B--2---:R-:W-:-:S06]  /*2170*/  IMAD.WIDE R30, R13, 0x8, R4 ;  /* 0x000000080d1e7825 */ /* 0x004fcc00078e0204 */
[----:B------:R1:W-:Y:S04]  /*2180*/  STG.E.64 desc[UR12][R30.64], R28 ;  /* 0x0000001c1e007986 */ /* 0x0003e8000c101b0c */
[----:B------:R-:W2:Y:S04]  /*2190*/  LDG.E.64 R16, desc[UR12][R16.64] ;  /* 0x0000000c10107981 */ /* 0x000ea8000c1e1b00 */
[----:B------:R-:W2:Y:S04]  /*21a0*/  LDG.E.64 R14, desc[UR12][R14.64] ;  /* 0x0000000c0e0e7981 */ /* 0x000ea8000c1e1b00 */
[----:B------:R-:W3:Y:S04]  /*21b0*/  LDG.E.64 R20, desc[UR12][R20.64] ;  /* 0x0000000c14147981 */ /* 0x000ee8000c1e1b00 */
[----:B------:R-:W3:Y:S04]  /*21c0*/  LDG.E.64 R18, desc[UR12][R18.64] ;  /* 0x0000000c12127981 */ /* 0x000ee8000c1e1b00 */
[----:B0-----:R-:W5:Y:S04]  /*21d0*/  LDG.E.64 R24, desc[UR12][R24.64] ;  /* 0x0000000c18187981 */ /* 0x001f68000c1e1b00 */
[----:B------:R0:W5:Y:S01]  /*21e0*/  LDG.E.64 R26, desc[UR12][R8.64] ;  /* 0x0000000c081a7981 */ /* 0x000162000c1e1b00 */
[----:B------:R-:W-:Y:S01]  /*21f0*/  BSSY.RECONVERGENT B0, `(.L_x_22) ;  /* 0x0000049000007945 */ /* 0x000fe20003800200 */
[----:B--2---:R-:W-:Y:S01]  /*2200*/  DADD R34, R16, -R14 ;  /* 0x0000000010227229 */ /* 0x004fe2000000080e */
[----:B------:R-:W-:-:S05]  /*2210*/  MOV R16, 0x3f800000 ;  /* 0x3f80000000107802 */ /* 0x000fca0000000f00 */
[----:B------:R-:W2:Y:S01]  /*2220*/  F2F.F32.F64 R10, R34 ;  /* 0x00000022000a7310 */ /* 0x000ea20000301000 */
[----:B---3--:R-:W-:-:S08]  /*2230*/  DADD R32, R20, -R18 ;  /* 0x0000000014207229 */ /* 0x008fd00000000812 */
[----:B-1----:R-:W-:Y:S01]  /*2240*/  DMUL R28, R32, R34 ;  /* 0x00000022201c7228 */ /* 0x002fe20000000000 */
[----:B--2---:R-:W-:-:S13]  /*2250*/  FSETP.NEU.AND P0, PT, R10, 1, PT ;  /* 0x3f8000000a00780b */ /* 0x004fda0003f0d000 */
[----:B0-----:R-:W-:Y:S05]  /*2260*/  @!P0 BRA `(.L_x_23) ;  /* 0x0000000400048947 */ /* 0x001fea0003800000 */
        /* <DEDUP_REMOVED lines=37> */
[----:B------:R-:W-:Y:S01]  /*24c0*/  FFMA R16, R15, R16, R17 ;  /* 0x000000100f107223 */ /* 0x000fe20000000011 */
[----:B------:R-:W-:-:S03]  /*24d0*/  MOV R15, 0x391fcb8e ;  /* 0x391fcb8e000f7802 */ /* 0x000fc60000000f00 */
        /* <DEDUP_REMOVED lines=14> */
[----:B------:R-:W-:Y:S02]  /*25c0*/  IADD3 R14, PT, PT, R12, 0x7f000000, RZ ;  /* 0x7f0000000c0e7810 */ /* 0x000fe40007ffe0ff */
[----:B------:R-:W-:Y:S01]  /*25d0*/  FSEL R16, RZ, +INF , !P1 ;  /* 0x7f800000ff107808 */ /* 0x000fe20004800000 */
[C---:B------:R-:W-:Y:S02]  /*25e0*/  FFMA R17, R8.reuse, R15, 0.0096188392490148544312 ;  /* 0x3c1d985608117423 */ /* 0x040fe4000000000f */
[----:B------:R-:W0:Y:S02]  /*25f0*/  F2I.NTZ R15, R9 ;  /* 0x00000009000f7305 */ /* 0x000e240000203100 */
[----:B------:R-:W-:-:S04]  /*2600*/  FFMA R17, R8, R17, 0.055503588169813156128 ;  /* 0x3d6357bb08117423 */ /* 0x000fc80000000011 */
[----:B------:R-:W-:-:S04]  /*2610*/  FFMA R17, R8, R17, 0.24022644758224487305 ;  /* 0x3e75fdec08117423 */ /* 0x000fc80000000011 */
[----:B------:R-:W-:-:S04]  /*2620*/  FFMA R17, R8, R17, 0.69314718246459960938 ;  /* 0x3f31721808117423 */ /* 0x000fc80000000011 */
[----:B------:R-:W-:Y:S01]  /*2630*/  FFMA R17, R8, R17, 1 ;  /* 0x3f80000008117423 */ /* 0x000fe20000000011 */
[----:B0-----:R-:W-:-:S03]  /*2640*/  LEA R15, R15, -R12, 0x17 ;  /* 0x8000000c0f0f7211 */ /* 0x001fc600078eb8ff */
[----:B------:R-:W-:-:S04]  /*2650*/  FMUL R14, R14, R17 ;  /* 0x000000110e0e7220 */ /* 0x000fc80000400000 */
[----:B------:R-:W-:Y:S01]  /*2660*/  @!P2 FMUL R16, R15, R14 ;  /* 0x0000000e0f10a220 */ /* 0x000fe20000400000 */
[----:B------:R-:W-:-:S07]  /*2670*/  @!P0 LOP3.LUT R16, R10, 0x7fffffff, RZ, 0xc0, !PT ;  /* 0x7fffffff0a108812 */ /* 0x000fce00078ec0ff */
.L_x_23:
[----:B------:R-:W-:Y:S05]  /*2680*/  BSYNC.RECONVERGENT B0 ;  /* 0x0000000000007941 */ /* 0x000fea0003800200 */
.L_x_22:
[----:B------:R-:W0:Y:S01]  /*2690*/  F2F.F64.F32 R14, R16 ;  /* 0x00000010000e7310 */ /* 0x000e220000201800 */
[----:B------:R-:W1:Y:S01]  /*26a0*/  LDC.64 R8, c[0x0][0x3b8] ;  /* 0x0000ee00ff087b82 */ /* 0x000e620000000a00 */
[----:B-----5:R-:W-:Y:S01]  /*26b0*/  DMUL R26, R28, R26 ;  /* 0x0000001a1c1a7228 */ /* 0x020fe20000000000 */
[----:B------:R-:W-:Y:S01]  /*26c0*/  ISETP.NE.AND P0, PT, R3, RZ, PT ;  /* 0x000000ff0300720c */ /* 0x000fe20003f05270 */
[----:B------:R-:W-:-:S06]  /*26d0*/  DMUL R6, R6, R24 ;  /* 0x0000001806067228 */ /* 0x000fcc0000000000 */
[----:B0-----:R-:W-:-:S08]  /*26e0*/  DFMA R14, R24, R14, R26 ;  /* 0x0000000e180e722b */ /* 0x001fd0000000001a */
[----:B------:R-:W-:Y:S01]  /*26f0*/  DFMA R6, R14, R22, -R6 ;  /* 0x000000160e06722b */ /* 0x000fe20000000806 */
[----:B-1----:R-:W-:-:S06]  /*2700*/  IMAD.WIDE R12, R13, 0x8, R8 ;  /* 0x000000080d0c7825 */ /* 0x002fcc00078e0208 */
[----:B------:R0:W-:Y:S01]  /*2710*/  STG.E.64 desc[UR12][R12.64], R6 ;  /* 0x000000060c007986 */ /* 0x0001e2000c101b0c */
[----:B------:R-:W-:Y:S06]  /*2720*/  BAR.SYNC.DEFER_BLOCKING 0x0 ;  /* 0x0000000000007b1d */ /* 0x000fec0000010000 */
[----:B------:R-:W-:Y:S05]  /*2730*/  @P0 EXIT ;  /* 0x000000000000094d */ /* 0x000fea0003800000 */
[----:B------:R-:W-:Y:S02]  /*2740*/  ISETP.NE.AND P0, PT, R0, RZ, PT ;  /* 0x000000ff0000720c */ /* 0x000fe40003f05270 */
[----:B------:R-:W-:Y:S02]  /*2750*/  CS2R R38, SRZ ;  /* 0x0000000000267805 */ /* 0x000fe4000001ff00 */
[----:B------:R-:W-:-:S09]  /*2760*/  CS2R R42, SRZ ;  /* 0x00000000002a7805 */ /* 0x000fd2000001ff00 */
[----:B------:R-:W-:Y:S05]  /*2770*/  @!P0 BRA `(.L_x_24) ;  /* 0x0000000800908947 */ /* 0x000fea0003800000 */
[C---:B------:R-:W-:Y:S01]  /*2780*/  ISETP.GE.U32.AND P0, PT, R11.reuse, 0x10, PT ;  /* 0x000000100b00780c */ /* 0x040fe20003f06070 */
[----:B0-----:R-:W-:Y:S01]  /*2790*/  IMAD R7, R2, R11, RZ ;  /* 0x0000000b02077224 */ /* 0x001fe200078e02ff */
[----:B------:R-:W-:Y:S02]  /*27a0*/  VIMNMX.U32 R3, PT, PT, R11, 0x1, !PT ;  /* 0x000000010b037848 */ /* 0x000fe40007fe0000 */
[----:B------:R-:W-:Y:S02]  /*27b0*/  CS2R R42, SRZ ;  /* 0x00000000002a7805 */ /* 0x000fe4000001ff00 */
[----:B------:R-:W-:Y:S02]  /*27c0*/  MOV R44, RZ ;  /* 0x000000ff002c7202 */ /* 0x000fe40000000f00 */
[----:B------:R-:W-:Y:S02]  /*27d0*/  CS2R R38, SRZ ;  /* 0x0000000000267805 */ /* 0x000fe4000001ff00 */
[----:B------:R-:W-:-:S04]  /*27e0*/  LOP3.LUT R6, R3, 0xd, RZ, 0xc0, !PT ;  /* 0x0000000d03067812 */ /* 0x000fc800078ec0ff */
[----:B------:R-:W-:Y:S01]  /*27f0*/  ISETP.NE.AND P1, PT, R6, RZ, PT ;  /* 0x000000ff0600720c */ /* 0x000fe20003f25270 */
[----:B------:R-:W-:-:S12]  /*2800*/  @!P0 BRA `(.L_x_25) ;  /* 0x00000004004c8947 */ /* 0x000fd80003800000 */
[----:B------:R-:W0:Y:S01]  /*2810*/  LDCU.128 UR8, c[0x0][0x3b0] ;  /* 0x00007600ff0877ac */ /* 0x000e220008000c00 */
[----:B------:R-:W-:Y:S02]  /*2820*/  LOP3.LUT R44, R3, 0x7ffffff0, RZ, 0xc0, !PT ;  /* 0x7ffffff0032c7812 */ /* 0x000fe400078ec0ff */
[----:B------:R-:W-:Y:S02]  /*2830*/  CS2R R42, SRZ ;  /* 0x00000000002a7805 */ /* 0x000fe4000001ff00 */
[----:B------:R-:W-:Y:S02]  /*2840*/  MOV R0, R7 ;  /* 0x0000000700007202 */ /* 0x000fe40000000f00 */
[----:B------:R-:W-:Y:S01]  /*2850*/  IADD3 R45, PT, PT, -R44, RZ, RZ ;  /* 0x000000ff2c2d7210 */ /* 0x000fe20007ffe1ff */
[----:B0-----:R-:W-:Y:S02]  /*2860*/  UIADD3 UR6, UP0, UPT, UR8, 0x40, URZ ;  /* 0x0000004008067890 */ /* 0x001fe4000ff1e0ff */
[----:B------:R-:W-:-:S02]  /*2870*/  UIADD3 UR4, UP1, UPT, UR10, 0x40, URZ ;  /* 0x000000400a047890 */ /* 0x000fc4000ff3e0ff */
[----:B------:R-:W-:Y:S02]  /*2880*/  UIADD3.X UR7, UPT, UPT, URZ, UR9, URZ, UP0, !UPT ;  /* 0x00000009ff077290 */ /* 0x000fe400087fe4ff */
[----:B------:R-:W-:-:S12]  /*2890*/  UIADD3.X UR5, UPT, UPT, URZ, UR11, URZ, UP1, !UPT ;  /* 0x0000000bff057290 */ /* 0x000fd80008ffe4ff */
.L_x_26:
[----:B------:R-:W-:Y:S02]  /*28a0*/  MOV R40, UR6 ;  /* 0x0000000600287c02 */ /* 0x000fe40008000f00 */
[----:B------:R-:W-:-:S03]  /*28b0*/  MOV R41, UR7 ;  /* 0x0000000700297c02 */ /* 0x000fc60008000f00 */
[----:B------:R-:W-:-:S05]  /*28c0*/  IMAD.WIDE R40, R0, 0x8, R40 ;  /* 0x0000000800287825 */ /* 0x000fca00078e0228 */
[----:B------:R-:W2:Y:S04]  /*28d0*/  LDG.E.64 R14, desc[UR12][R40.64+-0x40] ;  /* 0xffffc00c280e7981 */ /* 0x000ea8000c1e1b00 */
[----:B------:R-:W3:Y:S01]  /*28e0*/  LDG.E.64 R16, desc[UR12][R40.64+-0x38] ;  /* 0xffffc80c28107981 */ /* 0x000ee2000c1e1b00 */
[----:B------:R-:W-:-:S03]  /*28f0*/  MOV R10, UR4 ;  /* 0x00000004000a7c02 */ /* 0x000fc60008000f00 */
[----:B------:R-:W4:Y:S01]  /*2900*/  LDG.E.64 R24, desc[UR12][R40.64+-0x30] ;  /* 0xffffd00c28187981 */ /* 0x000f22000c1e1b00 */
[----:B------:R-:W-:-:S03]  /*2910*/  MOV R11, UR5 ;  /* 0x00000005000b7c02 */ /* 0x000fc60008000f00 */
[----:B------:R-:W5:Y:S01]  /*2920*/  LDG.E.64 R30, desc[UR12][R40.64+-0x28] ;  /* 0xffffd80c281e7981 */ /* 0x000f62000c1e1b00 */
[----:B------:R-:W-:-:S03]  /*2930*/  IMAD.WIDE R10, R0, 0x8, R10 ;  /* 0x00000008000a7825 */ /* 0x000fc600078e020a */
[----:B------:R-:W5:Y:S04]  /*2940*/  LDG.E.64 R12, desc[UR12][R40.64+-0x20] ;  /* 0xffffe00c280c7981 */ /* 0x000f68000c1e1b00 */
[----:B------:R-:W5:Y:S04]  /*2950*/  LDG.E.64 R26, desc[UR12][R10.64+-0x40] ;  /* 0xffffc00c0a1a7981 */ /* 0x000f68000c1e1b00 */
[----:B------:R-:W5:Y:S04]  /*2960*/  LDG.E.64 R28, desc[UR12][R10.64+-0x38] ;  /* 0xffffc80c0a1c7981 */ /* 0x000f68000c1e1b00 */
[----:B------:R-:W5:Y:S04]  /*2970*/  LDG.E.64 R32, desc[UR12][R10.64+-0x30] ;  /* 0xffffd00c0a207981 */ /* 0x000f68000c1e1b00 */
[----:B------:R-:W5:Y:S04]  /*2980*/  LDG.E.64 R18, desc[UR12][R10.64+-0x20] ;  /* 0xffffe00c0a127981 */ /* 0x000f68000c1e1b00 */
[----:B------:R-:W5:Y:S04]  /*2990*/  LDG.E.64 R20, desc[UR12][R40.64+-0x10] ;  /* 0xfffff00c28147981 */ /* 0x000f68000c1e1b00 */
[----:B------:R-:W5:Y:S04]  /*29a0*/  LDG.E.64 R22, desc[UR12][R10.64+-0x18] ;  /* 0xffffe80c0a167981 */ /* 0x000f68000c1e1b00 */
[----:B------:R-:W5:Y:S01]  /*29b0*/  LDG.E.64 R34, desc[UR12][R10.64+-0x8] ;  /* 0xfffff80c0a227981 */ /* 0x000f62000c1e1b00 */
[----:B--2---:R-:W-:-:S03]  /*29c0*/  DADD R38, R14, R38 ;  /* 0x000000000e267229 */ /* 0x004fc60000000026 */
[----:B------:R-:W2:Y:S05]  /*29d0*/  LDG.E.64 R14, desc[UR12][R10.64+-0x28] ;  /* 0xffffd80c0a0e7981 */ /* 0x000eaa000c1e1b00 */
[----:B---3--:R-:W-:Y:S01]  /*29e0*/  DADD R38, R38, R16 ;  /* 0x0000000026267229 */ /* 0x008fe20000000010 */
[----:B------:R-:W3:Y:S07]  /*29f0*/  LDG.E.64 R16, desc[UR12][R40.64+-0x18] ;  /* 0xffffe80c28107981 */ /* 0x000eee000c1e1b00 */
[----:B----4-:R-:W-:-:S02]  /*2a00*/  DADD R24, R38, R24 ;  /* 0x0000000026187229 */ /* 0x010fc40000000018 */
[----:B------:R-:W4:Y:S06]  /*2a10*/  LDG.E.64 R38, desc[UR12][R40.64+0x38] ;  /* 0x0000380c28267981 */ /* 0x000f2c000c1e1b00 */
[----:B-----5:R-:W-:Y:S02]  /*2a20*/  DADD R30, R24, R30 ;  /* 0x00000000181e7229 */ /* 0x020fe4000000001e */
[----:B------:R-:W5:Y:S01]  /*2a30*/  LDG.E.64 R24, desc[UR12][R40.64+-0x8] ;  /* 0xfffff80c28187981 */ /* 0x000f62000c1e1b00 */
[----:B------:R-:W-:-:S03]  /*2a40*/  DADD R42, R26, R42 ;  /* 0x000000001a2a7229 */ /* 0x000fc6000000002a */
[----:B------:R-:W4:Y:S02]  /*2a50*/  LDG.E.64 R26, desc[UR12][R10.64+-0x10] ;  /* 0xfffff00c0a1a7981 */ /* 0x000f24000c1e1b00 */
[----:B------:R-:W-:Y:S02]  /*2a60*/  DADD R12, R30, R12 ;  /* 0x000000001e0c7229 */ /* 0x000fe4000000000c */
[----:B------:R-:W4:Y:S01]  /*2a70*/  LDG.E.64 R30, desc[UR12][R40.64] ;  /* 0x0000000c281e7981 */ /* 0x000f22000c1e1b00 */
[----:B------:R-:W-:-:S03]  /*2a80*/  DADD R36, R42, R28 ;  /* 0x000000002a247229 */ /* 0x000fc6000000001c */
[----:B------:R-:W4:Y:S04]  /*2a90*/  LDG.E.64 R28, desc[UR12][R40.64+0x8] ;  /* 0x0000080c281c7981 */ /* 0x000f28000c1e1b00 */
[----:B------:R-:W4:Y:S01]  /*2aa0*/  LDG.E.64 R42, desc[UR12][R10.64+0x38] ;  /* 0x0000380c0a2a7981 */ /* 0x000f22000c1e1b00 */
[----:B------:R-:W-:-:S03]  /*2ab0*/  DADD R36, R36, R32 ;  /* 0x0000000024247229 */ /* 0x000fc60000000020 */
[----:B------:R-:W4:Y:S05]  /*2ac0*/  LDG.E.64 R32, desc[UR12][R10.64] ;  /* 0x0000000c0a207981 */ /* 0x000f2a000c1e1b00 */
[----:B--2---:R-:W-:Y:S02]  /*2ad0*/  DADD R14, R36, R14 ;  /* 0x00000000240e7229 */ /* 0x004fe4000000000e */
[----:B------:R-:W2:Y:S01]  /*2ae0*/  LDG.E.64 R36, desc[UR12][R10.64+0x30] ;  /* 0x0000300c0a247981 */ /* 0x000ea2000c1e1b00 */
[----:B---3--:R-:W-:-:S03]  /*2af0*/  DADD R16, R12, R16 ;  /* 0x000000000c107229 */ /* 0x008fc60000000010 */
[----:B------:R-:W3:Y:S02]  /*2b00*/  LDG.E.64 R12, desc[UR12][R10.64+0x8] ;  /* 0x0000080c0a0c7981 */ /* 0x000ee4000c1e1b00 */
[----:B------:R-:W-:Y:S02]  /*2b10*/  DADD R18, R14, R18 ;  /* 0x000000000e127229 */ /* 0x000fe40000000012 */
[----:B------:R-:W2:Y:S01]  /*2b20*/  LDG.E.64 R14, desc[UR12][R40.64+0x10] ;  /* 0x0000100c280e7981 */ /* 0x000ea2000c1e1b00 */
[----:B------:R-:W-:-:S03]  /*2b30*/  DADD R20, R16, R20 ;  /* 0x0000000010147229 */ /* 0x000fc60000000014 */
[----:B------:R-:W2:Y:S02]  /*2b40*/  LDG.E.64 R16, desc[UR12][R10.64+0x10] ;  /* 0x0000100c0a107981 */ /* 0x000ea4000c1e1b00 */
[----:B------:R-:W-:Y:S02]  /*2b50*/  DADD R22, R18, R22 ;  /* 0x0000000012167229 */ /* 0x000fe40000000016 */
[----:B------:R-:W2:Y:S01]  /*2b60*/  LDG.E.64 R18, desc[UR12][R40.64+0x18] ;  /* 0x0000180c28127981 */ /* 0x000ea2000c1e1b00 */
[----:B-----5:R-:W-:-:S03]  /*2b70*/  DADD R24, R20, R24 ;  /* 0x0000000014187229 */ /* 0x020fc60000000018 */
[----:B------:R-:W5:Y:S02]  /*2b80*/  LDG.E.64 R20, desc[UR12][R10.64+0x18] ;  /* 0x0000180c0a147981 */ /* 0x000f64000c1e1b00 */
[----:B----4-:R-:W-:Y:S02]  /*2b90*/  DADD R26, R22, R26 ;  /* 0x00000000161a7229 */ /* 0x010fe4000000001a */
[----:B------:R-:W4:Y:S01]  /*2ba0*/  LDG.E.64 R22, desc[UR12][R40.64+0x20] ;  /* 0x0000200c28167981 */ /* 0x000f22000c1e1b00 */
[----:B------:R-:W-:-:S03]  /*2bb0*/  DADD R30, R24, R30 ;  /* 0x00000000181e7229 */ /* 0x000fc6000000001e */
[----:B------:R-:W4:Y:S02]  /*2bc0*/  LDG.E.64 R24, desc[UR12][R10.64+0x20] ;  /* 0x0000200c0a187981 */ /* 0x000f24000c1e1b00 */
[----:B------:R-:W-:Y:S02]  /*2bd0*/  DADD R34, R26, R34 ;  /* 0x000000001a227229 */ /* 0x000fe40000000022 */
[----:B------:R-:W4:Y:S01]  /*2be0*/  LDG.E.64 R26, desc[UR12][R40.64+0x28] ;  /* 0x0000280c281a7981 */ /* 0x000f22000c1e1b00 */
[----:B------:R-:W-:-:S03]  /*2bf0*/  DADD R28, R30, R28 ;  /* 0x000000001e1c7229 */ /* 0x000fc6000000001c */
[----:B------:R-:W4:Y:S02]  /*2c00*/  LDG.E.64 R30, desc[UR12][R10.64+0x28] ;  /* 0x0000280c0a1e7981 */ /* 0x000f24000c1e1b00 */
[----:B------:R-:W-:Y:S02]  /*2c10*/  DADD R32, R34, R32 ;  /* 0x0000000022207229 */ /* 0x000fe40000000020 */
[----:B------:R-:W4:Y:S01]  /*2c20*/  LDG.E.64 R34, desc[UR12][R40.64+0x30] ;  /* 0x0000300c28227981 */ /* 0x000f22000c1e1b00 */
[----:B------:R-:W-:-:S04]  /*2c30*/  IADD3 R45, PT, PT, R45, 0x10, RZ ;  /* 0x000000102d2d7810 */ /* 0x000fc80007ffe0ff */
[----:B------:R-:W-:Y:S02]  /*2c40*/  ISETP.NE.AND P0, PT, R45, RZ, PT ;  /* 0x000000ff2d00720c */ /* 0x000fe40003f05270 */
[----:B------:R-:W-:Y:S01]  /*2c50*/  IADD3 R0, PT, PT, R0, 0x10, RZ ;  /* 0x0000001000007810 */ /* 0x000fe20007ffe0ff */
[----:B---3--:R-:W-:Y:S02]  /*2c60*/  DADD R12, R32, R12 ;  /* 0x00000000200c7229 */ /* 0x008fe4000000000c */
[----:B--2---:R-:W-:-:S06]  /*2c70*/  DADD R14, R28, R14 ;  /* 0x000000001c0e7229 */ /* 0x004fcc000000000e */
[----:B------:R-:W-:Y:S02]  /*2c80*/  DADD R12, R12, R16 ;  /* 0x000000000c0c7229 */ /* 0x000fe40000000010 */
[----:B------:R-:W-:-:S06]  /*2c90*/  DADD R14, R14, R18 ;  /* 0x000000000e0e7229 */ /* 0x000fcc0000000012 */
[----:B-----5:R-:W-:Y:S02]  /*2ca0*/  DADD R12, R12, R20 ;  /* 0x000000000c0c7229 */ /* 0x020fe40000000014 */
[----:B----4-:R-:W-:-:S06]  /*2cb0*/  DADD R14, R14, R22 ;  /* 0x000000000e0e7229 */ /* 0x010fcc0000000016 */
[----:B------:R-:W-:Y:S02]  /*2cc0*/  DADD R12, R12, R24 ;  /* 0x000000000c0c7229 */ /* 0x000fe40000000018 */
[----:B------:R-:W-:-:S06]  /*2cd0*/  DADD R14, R14, R26 ;  /* 0x000000000e0e7229 */ /* 0x000fcc000000001a */
[----:B------:R-:W-:Y:S02]  /*2ce0*/  DADD R12, R12, R30 ;  /* 0x000000000c0c7229 */ /* 0x000fe4000000001e */
[----:B------:R-:W-:-:S06]  /*2cf0*/  DADD R14, R14, R34 ;  /* 0x000000000e0e7229 */ /* 0x000fcc0000000022 */
[----:B------:R-:W-:Y:S02]  /*2d00*/  DADD R12, R12, R36 ;  /* 0x000000000c0c7229 */ /* 0x000fe40000000024 */
[----:B------:R-:W-:-:S06]  /*2d10*/  DADD R38, R14, R38 ;  /* 0x000000000e267229 */ /* 0x000fcc0000000026 */
[----:B------:R-:W-:Y:S01]  /*2d20*/  DADD R42, R12, R42 ;  /* 0x000000000c2a7229 */ /* 0x000fe2000000002a */
[----:B------:R-:W-:Y:S10]  /*2d30*/  @P0 BRA `(.L_x_26) ;  /* 0xfffffff800d80947 */ /* 0x000ff4000383ffff */
.L_x_25:
[----:B------:R-:W-:Y:S05]  /*2d40*/  @!P1 BRA `(.L_x_24) ;  /* 0x00000004001c9947 */ /* 0x000fea0003800000 */
[----:B------:R-:W-:Y:S02]  /*2d50*/  ISETP.GE.U32.AND P0, PT, R6, 0x8, PT ;  /* 0x000000080600780c */ /* 0x000fe40003f06070 */
[----:B------:R-:W-:-:S04]  /*2d60*/  LOP3.LUT R0, R3, 0x5, RZ, 0xc0, !PT ;  /* 0x0000000503007812 */ /* 0x000fc800078ec0ff */
[----:B------:R-:W-:-:S07]  /*2d70*/  ISETP.NE.AND P1, PT, R0, RZ, PT ;  /* 0x000000ff0000720c */ /* 0x000fce0003f25270 */
[----:B------:R-:W-:Y:S06]  /*2d80*/  @!P0 BRA `(.L_x_27) ;  /* 0x0000000000908947 */ /* 0x000fec0003800000 */
[----:B------:R-:W-:-:S05]  /*2d90*/  IADD3 R13, PT, PT, R7, R44, RZ ;  /* 0x0000002c070d7210 */ /* 0x000fca0007ffe0ff */
[----:B------:R-:W-:-:S04]  /*2da0*/  IMAD.WIDE R14, R13, 0x8, R4 ;  /* 0x000000080d0e7825 */ /* 0x000fc800078e0204 */
[----:B------:R-:W-:Y:S01]  /*2db0*/  IMAD.WIDE R12, R13, 0x8, R8 ;  /* 0x000000080d0c7825 */ /* 0x000fe200078e0208 */
[----:B------:R-:W2:Y:S04]  /*2dc0*/  LDG.E.64 R36, desc[UR12][R14.64] ;  /* 0x0000000c0e247981 */ /* 0x000ea8000c1e1b00 */
[----:B------:R-:W3:Y:S04]  /*2dd0*/  LDG.E.64 R34, desc[UR12][R12.64] ;  /* 0x0000000c0c227981 */ /* 0x000ee8000c1e1b00 */
[----:B------:R-:W4:Y:S04]  /*2de0*/  LDG.E.64 R10, desc[UR12][R14.64+0x8] ;  /* 0x0000080c0e0a7981 */ /* 0x000f28000c1e1b00 */
[----:B------:R-:W5:Y:S04]  /*2df0*/  LDG.E.64 R32, desc[UR12][R12.64+0x8] ;  /* 0x0000080c0c207981 */ /* 0x000f68000c1e1b00 */
        /* <DEDUP_REMOVED lines=10> */
[----:B------:R-:W2:Y:S01]  /*2ea0*/  LDG.E.64 R36, desc[UR12][R12.64+0x30] ;  /* 0x0000300c0c247981 */ /* 0x000ea2000c1e1b00 */
[----:B---3--:R-:W-:-:S03]  /*2eb0*/  DADD R42, R42, R34 ;  /* 0x000000002a2a7229 */ /* 0x008fc60000000022 */
[----:B------:R-:W3:Y:S04]  /*2ec0*/  LDG.E.64 R34, desc[UR12][R14.64+0x30] ;  /* 0x0000300c0e227981 */ /* 0x000ee8000c1e1b00 */
[----:B------:R-:W3:Y:S01]  /*2ed0*/  LDG.E.64 R14, desc[UR12][R14.64+0x38] ;  /* 0x0000380c0e0e7981 */ /* 0x000ee2000c1e1b00 */
[----:B----4-:R-:W-:Y:S02]  /*2ee0*/  DADD R10, R38, R10 ;  /* 0x00000000260a7229 */ /* 0x010fe4000000000a */
[----:B-----5:R-:W-:-:S06]  /*2ef0*/  DADD R32, R42, R32 ;  /* 0x000000002a207229 */ /* 0x020fcc0000000020 */
[----:B------:R-:W-:Y:S02]  /*2f00*/  DADD R10, R10, R30 ;  /* 0x000000000a0a7229 */ /* 0x000fe4000000001e */
[----:B------:R-:W-:-:S06]  /*2f10*/  DADD R28, R32, R28 ;  /* 0x00000000201c7229 */ /* 0x000fcc000000001c */
[----:B------:R-:W-:Y:S02]  /*2f20*/  DADD R10, R10, R26 ;  /* 0x000000000a0a7229 */ /* 0x000fe4000000001a */
[----:B------:R-:W-:-:S06]  /*2f30*/  DADD R24, R28, R24 ;  /* 0x000000001c187229 */ /* 0x000fcc0000000018 */
[----:B------:R-:W-:Y:S02]  /*2f40*/  DADD R10, R10, R22 ;  /* 0x000000000a0a7229 */ /* 0x000fe40000000016 */
[----:B------:R-:W-:-:S06]  /*2f50*/  DADD R20, R24, R20 ;  /* 0x0000000018147229 */ /* 0x000fcc0000000014 */
[----:B------:R-:W-:Y:S02]  /*2f60*/  DADD R10, R10, R18 ;  /* 0x000000000a0a7229 */ /* 0x000fe40000000012 */
[----:B------:R-:W-:Y:S01]  /*2f70*/  DADD R16, R20, R16 ;  /* 0x0000000014107229 */ /* 0x000fe20000000010 */
[----:B------:R-:W-:-:S07]  /*2f80*/  IADD3 R44, PT, PT, R44, 0x8, RZ ;  /* 0x000000082c2c7810 */ /* 0x000fce0007ffe0ff */
[----:B--2---:R-:W-:Y:S02]  /*2f90*/  DADD R16, R16, R36 ;  /* 0x0000000010107229 */ /* 0x004fe40000000024 */
[----:B---3--:R-:W-:-:S06]  /*2fa0*/  DADD R10, R10, R34 ;  /* 0x000000000a0a7229 */ /* 0x008fcc0000000022 */
[----:B------:R-:W-:Y:S02]  /*2fb0*/  DADD R42, R16, R40 ;  /* 0x00000000102a7229 */ /* 0x000fe40000000028 */
[----:B------:R-:W-:-:S11]  /*2fc0*/  DADD R38, R10, R14 ;  /* 0x000000000a267229 */ /* 0x000fd6000000000e */
.L_x_27:
[----:B------:R-:W-:Y:S05]  /*2fd0*/  @!P1 BRA `(.L_x_24) ;  /* 0x0000000000789947 */ /* 0x000fea0003800000 */
[----:B------:R-:W-:-:S13]  /*2fe0*/  ISETP.GE.U32.AND P0, PT, R0, 0x4, PT ;  /* 0x000000040000780c */ /* 0x000fda0003f06070 */
[----:B------:R-:W-:-:S05]  /*2ff0*/  @P0 IADD3 R27, PT, PT, R7, R44, RZ ;  /* 0x0000002c071b0210 */ /* 0x000fca0007ffe0ff */
[----:B------:R-:W-:-:S04]  /*3000*/  @P0 IMAD.WIDE R24, R27, 0x8, R4 ;  /* 0x000000081b180825 */ /* 0x000fc800078e0204 */
[----:B------:R-:W-:Y:S01]  /*3010*/  @P0 IMAD.WIDE R26, R27, 0x8, R8 ;  /* 0x000000081b1a0825 */ /* 0x000fe200078e0208 */
[----:B------:R-:W2:Y:S04]  /*3020*/  @P0 LDG.E.64 R22, desc[UR12][R24.64] ;  /* 0x0000000c18160981 */ /* 0x000ea8000c1e1b00 */
[----:B------:R-:W3:Y:S01]  /*3030*/  @P0 LDG.E.64 R10, desc[UR12][R26.64] ;  /* 0x0000000c1a0a0981 */ /* 0x000ee2000c1e1b00 */
[----:B------:R-:W-:-:S03]  /*3040*/  LOP3.LUT R3, R3, 0x1, RZ, 0xc0, !PT ;  /* 0x0000000103037812 */ /* 0x000fc600078ec0ff */
[----:B------:R-:W4:Y:S01]  /*3050*/  @P0 LDG.E.64 R18, desc[UR12][R24.64+0x8] ;  /* 0x0000080c18120981 */ /* 0x000f22000c1e1b00 */
[----:B------:R-:W-:-:S03]  /*3060*/  ISETP.NE.U32.AND P1, PT, R3, 0x1, PT ;  /* 0x000000010300780c */ /* 0x000fc60003f25070 */
[----:B------:R-:W5:Y:S01]  /*3070*/  @P0 LDG.E.64 R16, desc[UR12][R26.64+0x8] ;  /* 0x0000080c1a100981 */ /* 0x000f62000c1e1b00 */
[----:B------:R-:W-:-:S03]  /*3080*/  @P0 IADD3 R44, PT, PT, R44, 0x4, RZ ;  /* 0x000000042c2c0810 */ /* 0x000fc60007ffe0ff */
[----:B------:R-:W5:Y:S04]  /*3090*/  @P0 LDG.E.64 R14, desc[UR12][R24.64+0x10] ;  /* 0x0000100c180e0981 */ /* 0x000f68000c1e1b00 */
[----:B------:R-:W5:Y:S02]  /*30a0*/  @P0 LDG.E.64 R12, desc[UR12][R26.64+0x10] ;  /* 0x0000100c1a0c0981 */ /* 0x000f64000c1e1b00 */
[----:B------:R-:W-:Y:S02]  /*30b0*/  @!P1 IADD3 R3, PT, PT, R7, R44, RZ ;  /* 0x0000002c07039210 */ /* 0x000fe40007ffe0ff */
[----:B------:R-:W5:Y:S04]  /*30c0*/  @P0 LDG.E.64 R6, desc[UR12][R24.64+0x18] ;  /* 0x0000180c18060981 */ /* 0x000f68000c1e1b00 */
[----:B------:R-:W5:Y:S01]  /*30d0*/  @P0 LDG.E.64 R20, desc[UR12][R26.64+0x18] ;  /* 0x0000180c1a140981 */ /* 0x000f62000c1e1b00 */
[----:B------:R-:W-:-:S04]  /*30e0*/  @!P1 IMAD.WIDE R4, R3, 0x8, R4 ;  /* 0x0000000803049825 */ /* 0x000fc800078e0204 */
[----:B------:R-:W-:Y:S02]  /*30f0*/  @!P1 IMAD.WIDE R8, R3, 0x8, R8 ;  /* 0x0000000803089825 */ /* 0x000fe400078e0208 */
[----:B------:R-:W5:Y:S04]  /*3100*/  @!P1 LDG.E.64 R4, desc[UR12][R4.64] ;  /* 0x0000000c04049981 */ /* 0x000f68000c1e1b00 */
[----:B------:R-:W5:Y:S01]  /*3110*/  @!P1 LDG.E.64 R8, desc[UR12][R8.64] ;  /* 0x0000000c08089981 */ /* 0x000f62000c1e1b00 */
[----:B--2---:R-:W-:Y:S02]  /*3120*/  @P0 DADD R22, R38, R22 ;  /* 0x0000000026160229 */ /* 0x004fe40000000016 */
[----:B---3--:R-:W-:-:S06]  /*3130*/  @P0 DADD R10, R42, R10 ;  /* 0x000000002a0a0229 */ /* 0x008fcc000000000a */
[----:B----4-:R-:W-:Y:S02]  /*3140*/  @P0 DADD R18, R22, R18 ;  /* 0x0000000016120229 */ /* 0x010fe40000000012 */
[----:B-----5:R-:W-:-:S06]  /*3150*/  @P0 DADD R10, R10, R16 ;  /* 0x000000000a0a0229 */ /* 0x020fcc0000000010 */
[----:B------:R-:W-:Y:S02]  /*3160*/  @P0 DADD R14, R18, R14 ;  /* 0x00000000120e0229 */ /* 0x000fe4000000000e */
[----:B------:R-:W-:-:S06]  /*3170*/  @P0 DADD R10, R10, R12 ;  /* 0x000000000a0a0229 */ /* 0x000fcc000000000c */
[----:B------:R-:W-:Y:S02]  /*3180*/  @P0 DADD R38, R14, R6 ;  /* 0x000000000e260229 */ /* 0x000fe40000000006 */
[----:B------:R-:W-:-:S06]  /*3190*/  @P0 DADD R42, R10, R20 ;  /* 0x000000000a2a0229 */ /* 0x000fcc0000000014 */
[----:B------:R-:W-:Y:S02]  /*31a0*/  @!P1 DADD R38, R38, R4 ;  /* 0x0000000026269229 */ /* 0x000fe40000000004 */
[----:B------:R-:W-:-:S11]  /*31b0*/  @!P1 DADD R42, R42, R8 ;  /* 0x000000002a2a9229 */ /* 0x000fd60000000008 */
.L_x_24:
[----:B------:R-:W1:Y:S08]  /*31c0*/  LDC.64 R4, c[0x0][0x3a0] ;  /* 0x0000e800ff047b82 */ /* 0x000e700000000a00 */
[----:B0-----:R-:W0:Y:S01]  /*31d0*/  LDC.64 R6, c[0x0][0x3a8] ;  /* 0x0000ea00ff067b82 */ /* 0x001e220000000a00 */
[----:B-1----:R-:W-:-:S05]  /*31e0*/  IMAD.WIDE R4, R2, 0x8, R4 ;  /* 0x0000000802047825 */ /* 0x002fca00078e0204 */
[----:B------:R-:W-:Y:S01]  /*31f0*/  STG.E.64 desc[UR12][R4.64], R38 ;  /* 0x0000002604007986 */ /* 0x000fe2000c101b0c */
[----:B0-----:R-:W-:-:S05]  /*3200*/  IMAD.WIDE R2, R2, 0x8, R6 ;  /* 0x0000000802027825 */ /* 0x001fca00078e0206 */
[----:B------:R-:W-:Y:S01]  /*3210*/  STG.E.64 desc[UR12][R2.64], R42 ;  /* 0x0000002a02007986 */ /* 0x000fe2000c101b0c */
[----:B------:R-:W-:Y:S05]  /*3220*/  EXIT ;  /* 0x000000000000794d */ /* 0x000fea0003800000 */
        .weak           $__internal_0_$__cuda_sm20_dblrcp_rn_slowpath_v3
        .type           $__internal_0_$__cuda_sm20_dblrcp_rn_slowpath_v3,@function
        .size           $__internal_0_$__cuda_sm20_dblrcp_rn_slowpath_v3,($__internal_1_$__cuda_sm20_div_rn_f64_full - $__internal_0_$__cuda_sm20_dblrcp_rn_slowpath_v3)
$__internal_0_$__cuda_sm20_dblrcp_rn_slowpath_v3:
[----:B------:R-:W-:Y:S02]  /*3230*/  MOV R6, R22 ;  /* 0x0000001600067202 */ /* 0x000fe40000000f00 */
[----:B------:R-:W-:-:S06]  /*3240*/  MOV R7, R23 ;  /* 0x0000001700077202 */ /* 0x000fcc0000000f00 */
[----:B------:R-:W-:-:S14]  /*3250*/  DSETP.GTU.AND P0, PT, |R6|, +INF , PT ;  /* 0x7ff000000600742a */ /* 0x000fdc0003f0c200 */
[----:B------:R-:W-:Y:S05]  /*3260*/  @P0 BRA `(.L_x_28) ;  /* 0x00000000007c0947 */ /* 0x000fea0003800000 */
[----:B------:R-:W-:-:S04]  /*3270*/  LOP3.LUT R25, R23, 0x7fffffff, RZ, 0xc0, !PT ;  /* 0x7fffffff17197812 */ /* 0x000fc800078ec0ff */
[----:B------:R-:W-:-:S04]  /*3280*/  IADD3 R22, PT, PT, R25, -0x1, RZ ;  /* 0xffffffff19167810 */ /* 0x000fc80007ffe0ff */
[----:B------:R-:W-:-:S13]  /*3290*/  ISETP.GE.U32.AND P0, PT, R22, 0x7fefffff, PT ;  /* 0x7fefffff1600780c */ /* 0x000fda0003f06070 */
[----:B------:R-:W-:Y:S02]  /*32a0*/  @P0 LOP3.LUT R23, R7, 0x7ff00000, RZ, 0x3c, !PT ;  /* 0x7ff0000007170812 */ /* 0x000fe400078e3cff */
[----:B------:R-:W-:Y:S01]  /*32b0*/  @P0 MOV R22, RZ ;  /* 0x000000ff00160202 */ /* 0x000fe20000000f00 */
[----:B------:R-:W-:Y:S06]  /*32c0*/  @P0 BRA `(.L_x_29) ;  /* 0x00000000006c0947 */ /* 0x000fec0003800000 */
[----:B------:R-:W-:-:S13]  /*32d0*/  ISETP.GE.U32.AND P0, PT, R25, 0x1000001, PT ;  /* 0x010000011900780c */ /* 0x000fda0003f06070 */
[----:B------:R-:W-:Y:S05]  /*32e0*/  @!P0 BRA `(.L_x_30) ;  /* 0x0000000000348947 */ /* 0x000fea0003800000 */
[----:B------:R-:W-:Y:S02]  /*32f0*/  IADD3 R23, PT, PT, R7, -0x3fe00000, RZ ;  /* 0xc020000007177810 */ /* 0x000fe40007ffe0ff */
[----:B------:R-:W-:Y:S02]  /*3300*/  MOV R22, R6 ;  /* 0x0000000600167202 */ /* 0x000fe40000000f00 */
[----:B------:R-:W0:Y:S04]  /*3310*/  MUFU.RCP64H R25, R23 ;  /* 0x0000001700197308 */ /* 0x000e280000001800 */
[----:B0-----:R-:W-:-:S08]  /*3320*/  DFMA R26, -R22, R24, 1 ;  /* 0x3ff00000161a742b */ /* 0x001fd00000000118 */
[----:B------:R-:W-:-:S08]  /*3330*/  DFMA R26, R26, R26, R26 ;  /* 0x0000001a1a1a722b */ /* 0x000fd0000000001a */
[----:B------:R-:W-:-:S08]  /*3340*/  DFMA R26, R24, R26, R24 ;  /* 0x0000001a181a722b */ /* 0x000fd00000000018 */
[----:B------:R-:W-:-:S08]  /*3350*/  DFMA R24, -R22, R26, 1 ;  /* 0x3ff000001618742b */ /* 0x000fd0000000011a */
[----:B------:R-:W-:-:S08]  /*3360*/  DFMA R24, R26, R24, R26 ;  /* 0x000000181a18722b */ /* 0x000fd0000000001a */
[----:B------:R-:W-:-:S08]  /*3370*/  DMUL R24, R24, 2.2250738585072013831e-308 ;  /* 0x0010000018187828 */ /* 0x000fd00000000000 */
[----:B------:R-:W-:-:S08]  /*3380*/  DFMA R6, -R6, R24, 1 ;  /* 0x3ff000000606742b */ /* 0x000fd00000000118 */
[----:B------:R-:W-:-:S08]  /*3390*/  DFMA R6, R6, R6, R6 ;  /* 0x000000060606722b */ /* 0x000fd00000000006 */
[----:B------:R-:W-:Y:S01]  /*33a0*/  DFMA R22, R24, R6, R24 ;  /* 0x000000061816722b */ /* 0x000fe20000000018 */
[----:B------:R-:W-:Y:S10]  /*33b0*/  BRA `(.L_x_29) ;  /* 0x0000000000307947 */ /* 0x000ff40003800000 */
.L_x_30:
[----:B------:R-:W-:Y:S01]  /*33c0*/  DMUL R6, R6, 8.11296384146066816958e+31 ;  /* 0x4690000006067828 */ /* 0x000fe20000000000 */
[----:B------:R-:W-:-:S05]  /*33d0*/  MOV R22, R24 ;  /* 0x0000001800167202 */ /* 0x000fca0000000f00 */
[----:B------:R-:W0:Y:S02]  /*33e0*/  MUFU.RCP64H R23, R7 ;  /* 0x0000000700177308 */ /* 0x000e240000001800 */
[----:B0-----:R-:W-:-:S08]  /*33f0*/  DFMA R24, -R6, R22, 1 ;  /* 0x3ff000000618742b */ /* 0x001fd00000000116 */
[----:B------:R-:W-:-:S08]  /*3400*/  DFMA R24, R24, R24, R24 ;  /* 0x000000181818722b */ /* 0x000fd00000000018 */
[----:B------:R-:W-:-:S08]  /*3410*/  DFMA R24, R22, R24, R22 ;  /* 0x000000181618722b */ /* 0x000fd00000000016 */
[----:B------:R-:W-:-:S08]  /*3420*/  DFMA R22, -R6, R24, 1 ;  /* 0x3ff000000616742b */ /* 0x000fd00000000118 */
[----:B------:R-:W-:-:S08]  /*3430*/  DFMA R22, R24, R22, R24 ;  /* 0x000000161816722b */ /* 0x000fd00000000018 */
[----:B------:R-:W-:Y:S01]  /*3440*/  DMUL R22, R22, 8.11296384146066816958e+31 ;  /* 0x4690000016167828 */ /* 0x000fe20000000000 */
[----:B------:R-:W-:Y:S10]  /*3450*/  BRA `(.L_x_29) ;  /* 0x0000000000087947 */ /* 0x000ff40003800000 */
.L_x_28:
[----:B------:R-:W-:Y:S02]  /*3460*/  LOP3.LUT R23, R7, 0x80000, RZ, 0xfc, !PT ;  /* 0x0008000007177812 */ /* 0x000fe400078efcff */
[----:B------:R-:W-:-:S07]  /*3470*/  MOV R22, R6 ;  /* 0x0000000600167202 */ /* 0x000fce0000000f00 */
.L_x_29:
[----:B------:R-:W-:Y:S02]  /*3480*/  MOV R6, R0 ;  /* 0x0000000000067202 */ /* 0x000fe40000000f00 */
[----:B------:R-:W-:-:S04]  /*3490*/  MOV R7, 0x0 ;  /* 0x0000000000077802 */ /* 0x000fc80000000f00 */
[----:B------:R-:W-:Y:S05]  /*34a0*/  RET.REL.NODEC R6 `(_Z10SlipKernelPdS_S_S_S_S_S_S_iddd) ;  /* 0xffffffc806d47950 */ /* 0x000fea0003c3ffff */
        .weak           $__internal_1_$__cuda_sm20_div_rn_f64_full
        .type           $__internal_1_$__cuda_sm20_div_rn_f64_full,@function
        .size           $__internal_1_$__cuda_sm20_div_rn_f64_full,($__internal_2_$__cuda_sm20_sqrt_rn_f32_slowpath - $__internal_1_$__cuda_sm20_div_rn_f64_full)
$__internal_1_$__cuda_sm20_div_rn_f64_full:
[C---:B------:R-:W-:Y:S01]  /*34b0*/  FSETP.GEU.AND P0, PT, |R29|.reuse, 1.469367938527859385e-39, PT ;  /* 0x001000001d00780b */ /* 0x040fe20003f0e200 */
[----:B------:R-:W-:Y:S01]  /*34c0*/  BSSY.RECONVERGENT B1, `(.L_x_31) ;  /* 0x0000056000017945 */ /* 0x000fe20003800200 */
[----:B------:R-:W-:Y:S02]  /*34d0*/  LOP3.LUT R26, R29, 0x800fffff, RZ, 0xc0, !PT ;  /* 0x800fffff1d1a7812 */ /* 0x000fe400078ec0ff */
[----:B------:R-:W-:Y:S02]  /*34e0*/  MOV R32, 0x1 ;  /* 0x0000000100207802 */ /* 0x000fe40000000f00 */
[----:B------:R-:W-:Y:S02]  /*34f0*/  LOP3.LUT R27, R26, 0x3ff00000, RZ, 0xfc, !PT ;  /* 0x3ff000001a1b7812 */ /* 0x000fe400078efcff */
[----:B------:R-:W-:Y:S02]  /*3500*/  MOV R26, R28 ;  /* 0x0000001c001a7202 */ /* 0x000fe40000000f00 */
[----:B------:R-:W-:-:S02]  /*3510*/  FSETP.GEU.AND P3, PT, |R31|, 1.469367938527859385e-39, PT ;  /* 0x001000001f00780b */ /* 0x000fc40003f6e200 */
[----:B------:R-:W-:Y:S01]  /*3520*/  LOP3.LUT R41, R31, 0x7ff00000, RZ, 0xc0, !PT ;  /* 0x7ff000001f297812 */ /* 0x000fe200078ec0ff */
[----:B------:R-:W-:Y:S01]  /*3530*/  @!P0 DMUL R26, R28, 8.98846567431157953865e+307 ;  /* 0x7fe000001c1a8828 */ /* 0x000fe20000000000 */
[----:B------:R-:W-:Y:S02]  /*3540*/  MOV R42, 0x1ca00000 ;  /* 0x1ca00000002a7802 */ /* 0x000fe40000000f00 */
[----:B------:R-:W-:-:S03]  /*3550*/  LOP3.LUT R44, R29, 0x7ff00000, RZ, 0xc0, !PT ;  /* 0x7ff000001d2c7812 */ /* 0x000fc600078ec0ff */
[----:B------:R-:W0:Y:S01]  /*3560*/  MUFU.RCP64H R33, R27 ;  /* 0x0000001b00217308 */ /* 0x000e220000001800 */
[----:B------:R-:W-:-:S03]  /*3570*/  ISETP.GE.U32.AND P2, PT, R41, R44, PT ;  /* 0x0000002c2900720c */ /* 0x000fc60003f46070 */
[----:B------:R-:W-:Y:S02]  /*3580*/  @!P3 LOP3.LUT R34, R29, 0x7ff00000, RZ, 0xc0, !PT ;  /* 0x7ff000001d22b812 */ /* 0x000fe400078ec0ff */
[----:B------:R-:W-:Y:S02]  /*3590*/  @!P0 LOP3.LUT R44, R27, 0x7ff00000, RZ, 0xc0, !PT ;  /* 0x7ff000001b2c8812 */ /* 0x000fe400078ec0ff */
[----:B------:R-:W-:-:S04]  /*35a0*/  @!P3 ISETP.GE.U32.AND P4, PT, R41, R34, PT ;  /* 0x000000222900b20c */ /* 0x000fc80003f86070 */
[----:B------:R-:W-:-:S04]  /*35b0*/  @!P3 SEL R35, R42, 0x63400000, !P4 ;  /* 0x634000002a23b807 */ /* 0x000fc80006000000 */
[----:B------:R-:W-:Y:S01]  /*35c0*/  @!P3 LOP3.LUT R38, R35, 0x80000000, R31, 0xf8, !PT ;  /* 0x800000002326b812 */ /* 0x000fe200078ef81f */
[----:B0-----:R-:W-:-:S03]  /*35d0*/  DFMA R36, R32, -R26, 1 ;  /* 0x3ff000002024742b */ /* 0x001fc6000000081a */
[----:B------:R-:W-:Y:S02]  /*35e0*/  @!P3 LOP3.LUT R39, R38, 0x100000, RZ, 0xfc, !PT ;  /* 0x001000002627b812 */ /* 0x000fe400078efcff */
[----:B------:R-:W-:-:S03]  /*35f0*/  @!P3 MOV R38, RZ ;  /* 0x000000ff0026b202 */ /* 0x000fc60000000f00 */
[----:B------:R-:W-:-:S08]  /*3600*/  DFMA R36, R36, R36, R36 ;  /* 0x000000242424722b */ /* 0x000fd00000000024 */
[----:B------:R-:W-:Y:S01]  /*3610*/  DFMA R36, R32, R36, R32 ;  /* 0x000000242024722b */ /* 0x000fe20000000020 */
[----:B------:R-:W-:Y:S02]  /*3620*/  SEL R33, R42, 0x63400000, !P2 ;  /* 0x634000002a217807 */ /* 0x000fe40005000000 */
[----:B------:R-:W-:Y:S02]  /*3630*/  MOV R32, R30 ;  /* 0x0000001e00207202 */ /* 0x000fe40000000f00 */
[----:B------:R-:W-:-:S03]  /*3640*/  LOP3.LUT R33, R33, 0x800fffff, R31, 0xf8, !PT ;  /* 0x800fffff21217812 */ /* 0x000fc600078ef81f */
[----:B------:R-:W-:-:S03]  /*3650*/  DFMA R34, R36, -R26, 1 ;  /* 0x3ff000002422742b */ /* 0x000fc6000000081a */
[----:B------:R-:W-:-:S05]  /*3660*/  @!P3 DFMA R32, R32, 2, -R38 ;  /* 0x400000002020b82b */ /* 0x000fca0000000826 */
[----:B------:R-:W-:-:S08]  /*3670*/  DFMA R34, R36, R34, R36 ;  /* 0x000000222422722b */ /* 0x000fd00000000024 */
[----:B------:R-:W-:-:S08]  /*3680*/  DMUL R36, R34, R32 ;  /* 0x0000002022247228 */ /* 0x000fd00000000000 */
[----:B------:R-:W-:-:S08]  /*3690*/  DFMA R38, R36, -R26, R32 ;  /* 0x8000001a2426722b */ /* 0x000fd00000000020 */
[----:B------:R-:W-:Y:S01]  /*36a0*/  DFMA R38, R34, R38, R36 ;  /* 0x000000262226722b */ /* 0x000fe20000000024 */
[----:B------:R-:W-:Y:S02]  /*36b0*/  MOV R36, R41 ;  /* 0x0000002900247202 */ /* 0x000fe40000000f00 */
[----:B------:R-:W-:-:S04]  /*36c0*/  @!P3 LOP3.LUT R36, R33, 0x7ff00000, RZ, 0xc0, !PT ;  /* 0x7ff000002124b812 */ /* 0x000fc800078ec0ff */
[----:B------:R-:W-:-:S04]  /*36d0*/  IADD3 R34, PT, PT, R36, -0x1, RZ ;  /* 0xffffffff24227810 */ /* 0x000fc80007ffe0ff */
[----:B------:R-:W-:Y:S02]  /*36e0*/  ISETP.GT.U32.AND P0, PT, R34, 0x7feffffe, PT ;  /* 0x7feffffe2200780c */ /* 0x000fe40003f04070 */
[----:B------:R-:W-:-:S04]  /*36f0*/  IADD3 R34, PT, PT, R44, -0x1, RZ ;  /* 0xffffffff2c227810 */ /* 0x000fc80007ffe0ff */
[----:B------:R-:W-:-:S13]  /*3700*/  ISETP.GT.U32.OR P0, PT, R34, 0x7feffffe, P0 ;  /* 0x7feffffe2200780c */ /* 0x000fda0000704470 */
[----:B------:R-:W-:Y:S05]  /*3710*/  @P0 BRA `(.L_x_32) ;  /* 0x00000000006c0947 */ /* 0x000fea0003800000 */
[----:B------:R-:W-:-:S04]  /*3720*/  LOP3.LUT R34, R29, 0x7ff00000, RZ, 0xc0, !PT ;  /* 0x7ff000001d227812 */ /* 0x000fc800078ec0ff */
[CC--:B------:R-:W-:Y:S02]  /*3730*/  VIADDMNMX R30, R41.reuse, -R34.reuse, 0xb9600000, !PT ;  /* 0xb9600000291e7446 */ /* 0x0c0fe40007800922 */
[----:B------:R-:W-:Y:S02]  /*3740*/  ISETP.GE.U32.AND P0, PT, R41, R34, PT ;  /* 0x000000222900720c */ /* 0x000fe40003f06070 */
[----:B------:R-:W-:Y:S02]  /*3750*/  VIMNMX R30, PT, PT, R30, 0x46a00000, PT ;  /* 0x46a000001e1e7848 */ /* 0x000fe40003fe0100 */
[----:B------:R-:W-:-:S04]  /*3760*/  SEL R31, R42, 0x63400000, !P0 ;  /* 0x634000002a1f7807 */ /* 0x000fc80004000000 */
[----:B------:R-:W-:Y:S02]  /*3770*/  IADD3 R36, PT, PT, -R31, R30, RZ ;  /* 0x0000001e1f247210 */ /* 0x000fe40007ffe1ff */
[----:B------:R-:W-:Y:S02]  /*3780*/  MOV R30, RZ ;  /* 0x000000ff001e7202 */ /* 0x000fe40000000f00 */
[----:B------:R-:W-:-:S06]  /*3790*/  IADD3 R31, PT, PT, R36, 0x7fe00000, RZ ;  /* 0x7fe00000241f7810 */ /* 0x000fcc0007ffe0ff */
[----:B------:R-:W-:-:S10]  /*37a0*/  DMUL R34, R38, R30 ;  /* 0x0000001e26227228 */ /* 0x000fd40000000000 */
[----:B------:R-:W-:-:S13]  /*37b0*/  FSETP.GTU.AND P0, PT, |R35|, 1.469367938527859385e-39, PT ;  /* 0x001000002300780b */ /* 0x000fda0003f0c200 */
[----:B------:R-:W-:Y:S05]  /*37c0*/  @P0 BRA `(.L_x_33) ;  /* 0x0000000000940947 */ /* 0x000fea0003800000 */
[----:B------:R-:W-:Y:S01]  /*37d0*/  DFMA R26, R38, -R26, R32 ;  /* 0x8000001a261a722b */ /* 0x000fe20000000020 */
[----:B------:R-:W-:-:S09]  /*37e0*/  MOV R30, RZ ;  /* 0x000000ff001e7202 */ /* 0x000fd20000000f00 */
[C---:B------:R-:W-:Y:S02]  /*37f0*/  FSETP.NEU.AND P0, PT, R27.reuse, RZ, PT ;  /* 0x000000ff1b00720b */ /* 0x040fe40003f0d000 */
[----:B------:R-:W-:-:S04]  /*3800*/  LOP3.LUT R29, R27, 0x80000000, R29, 0x48, !PT ;  /* 0x800000001b1d7812 */ /* 0x000fc800078e481d */
[----:B------:R-:W-:-:S07]  /*3810*/  LOP3.LUT R31, R29, R31, RZ, 0xfc, !PT ;  /* 0x0000001f1d1f7212 */ /* 0x000fce00078efcff */
[----:B------:R-:W-:Y:S05]  /*3820*/  @!P0 BRA `(.L_x_33) ;  /* 0x00000000007c8947 */ /* 0x000fea0003800000 */
[----:B------:R-:W-:Y:S01]  /*3830*/  IADD3 R27, PT, PT, -R36, RZ, RZ ;  /* 0x000000ff241b7210 */ /* 0x000fe20007ffe1ff */
[----:B------:R-:W-:Y:S01]  /*3840*/  DMUL.RP R30, R38, R30 ;  /* 0x0000001e261e7228 */ /* 0x000fe20000008000 */
[----:B------:R-:W-:-:S06]  /*3850*/  MOV R26, RZ ;  /* 0x000000ff001a7202 */ /* 0x000fcc0000000f00 */
[----:B------:R-:W-:-:S03]  /*3860*/  DFMA R26, R34, -R26, R38 ;  /* 0x8000001a221a722b */ /* 0x000fc60000000026 */
[----:B------:R-:W-:-:S03]  /*3870*/  LOP3.LUT R29, R31, R29, RZ, 0x3c, !PT ;  /* 0x0000001d1f1d7212 */ /* 0x000fc600078e3cff */
[----:B------:R-:W-:-:S04]  /*3880*/  IADD3 R26, PT, PT, -R36, -0x43300000, RZ ;  /* 0xbcd00000241a7810 */ /* 0x000fc80007ffe1ff */
[----:B------:R-:W-:-:S04]  /*3890*/  FSETP.NEU.AND P0, PT, |R27|, R26, PT ;  /* 0x0000001a1b00720b */ /* 0x000fc80003f0d200 */
[----:B------:R-:W-:Y:S02]  /*38a0*/  FSEL R34, R30, R34, !P0 ;  /* 0x000000221e227208 */ /* 0x000fe40004000000 */
[----:B------:R-:W-:Y:S01]  /*38b0*/  FSEL R35, R29, R35, !P0 ;  /* 0x000000231d237208 */ /* 0x000fe20004000000 */
[----:B------:R-:W-:Y:S06]  /*38c0*/  BRA `(.L_x_33) ;  /* 0x0000000000547947 */ /* 0x000fec0003800000 */
.L_x_32:
[----:B------:R-:W-:-:S14]  /*38d0*/  DSETP.NAN.AND P0, PT, R30, R30, PT ;  /* 0x0000001e1e00722a */ /* 0x000fdc0003f08000 */
[----:B------:R-:W-:Y:S05]  /*38e0*/  @P0 BRA `(.L_x_34) ;  /* 0x0000000000440947 */ /* 0x000fea0003800000 */
[----:B------:R-:W-:-:S14]  /*38f0*/  DSETP.NAN.AND P0, PT, R28, R28, PT ;  /* 0x0000001c1c00722a */ /* 0x000fdc0003f08000 */
[----:B------:R-:W-:Y:S05]  /*3900*/  @P0 BRA `(.L_x_35) ;  /* 0x0000000000300947 */ /* 0x000fea0003800000 */
[----:B------:R-:W-:Y:S02]  /*3910*/  ISETP.NE.AND P0, PT, R36, R44, PT ;  /* 0x0000002c2400720c */ /* 0x000fe40003f05270 */
[----:B------:R-:W-:Y:S02]  /*3920*/  MOV R34, 0x0 ;  /* 0x0000000000227802 */ /* 0x000fe40000000f00 */
[----:B------:R-:W-:-:S09]  /*3930*/  MOV R35, 0xfff80000 ;  /* 0xfff8000000237802 */ /* 0x000fd20000000f00 */
[----:B------:R-:W-:Y:S05]  /*3940*/  @!P0 BRA `(.L_x_33) ;  /* 0x0000000000348947 */ /* 0x000fea0003800000 */
[----:B------:R-:W-:Y:S02]  /*3950*/  ISETP.NE.AND P0, PT, R36, 0x7ff00000, PT ;  /* 0x7ff000002400780c */ /* 0x000fe40003f05270 */
[----:B------:R-:W-:Y:S02]  /*3960*/  LOP3.LUT R35, R31, 0x80000000, R29, 0x48, !PT ;  /* 0x800000001f237812 */ /* 0x000fe400078e481d */
[----:B------:R-:W-:-:S13]  /*3970*/  ISETP.EQ.OR P0, PT, R44, RZ, !P0 ;  /* 0x000000ff2c00720c */ /* 0x000fda0004702670 */
[----:B------:R-:W-:Y:S02]  /*3980*/  @P0 LOP3.LUT R26, R35, 0x7ff00000, RZ, 0xfc, !PT ;  /* 0x7ff00000231a0812 */ /* 0x000fe400078efcff */
[----:B------:R-:W-:Y:S02]  /*3990*/  @!P0 MOV R34, RZ ;  /* 0x000000ff00228202 */ /* 0x000fe40000000f00 */
[----:B------:R-:W-:Y:S02]  /*39a0*/  @P0 MOV R34, RZ ;  /* 0x000000ff00220202 */ /* 0x000fe40000000f00 */
[----:B------:R-:W-:Y:S01]  /*39b0*/  @P0 MOV R35, R26 ;  /* 0x0000001a00230202 */ /* 0x000fe20000000f00 */
[----:B------:R-:W-:Y:S06]  /*39c0*/  BRA `(.L_x_33) ;  /* 0x0000000000147947 */ /* 0x000fec0003800000 */
.L_x_35:
[----:B------:R-:W-:Y:S02]  /*39d0*/  LOP3.LUT R35, R29, 0x80000, RZ, 0xfc, !PT ;  /* 0x000800001d237812 */ /* 0x000fe400078efcff */
[----:B------:R-:W-:Y:S01]  /*39e0*/  MOV R34, R28 ;  /* 0x0000001c00227202 */ /* 0x000fe20000000f00 */
[----:B------:R-:W-:Y:S06]  /*39f0*/  BRA `(.L_x_33) ;  /* 0x0000000000087947 */ /* 0x000fec0003800000 */
.L_x_34:
[----:B------:R-:W-:Y:S02]  /*3a00*/  LOP3.LUT R35, R31, 0x80000, RZ, 0xfc, !PT ;  /* 0x000800001f237812 */ /* 0x000fe400078efcff */
[----:B------:R-:W-:-:S07]  /*3a10*/  MOV R34, R30 ;  /* 0x0000001e00227202 */ /* 0x000fce0000000f00 */
.L_x_33:
[----:B------:R-:W-:Y:S05]  /*3a20*/  BSYNC.RECONVERGENT B1 ;  /* 0x0000000000017941 */ /* 0x000fea0003800200 */
.L_x_31:
[----:B------:R-:W-:Y:S01]  /*3a30*/  HFMA2 R27, -RZ, RZ, 0, 0 ;  /* 0x00000000ff1b7431 */ /* 0x000fe200000001ff */
[----:B------:R-:W-:-:S04]  /*3a40*/  MOV R26, R0 ;  /* 0x00000000001a7202 */ /* 0x000fc80000000f00 */
[----:B------:R-:W-:Y:S05]  /*3a50*/  RET.REL.NODEC R26 `(_Z10SlipKernelPdS_S_S_S_S_S_S_iddd) ;  /* 0xffffffc41a687950 */ /* 0x000fea0003c3ffff */
        .weak           $__internal_2_$__cuda_sm20_sqrt_rn_f32_slowpath
        .type           $__internal_2_$__cuda_sm20_sqrt_rn_f32_slowpath,@function
        .size           $__internal_2_$__cuda_sm20_sqrt_rn_f32_slowpath,(.L_x_40 - $__internal_2_$__cuda_sm20_sqrt_rn_f32_slowpath)
$__internal_2_$__cuda_sm20_sqrt_rn_f32_slowpath:
[----:B------:R-:W-:-:S13]  /*3a60*/  LOP3.LUT P0, RZ, R0, 0x7fffffff, RZ, 0xc0, !PT ;  /* 0x7fffffff00ff7812 */ /* 0x000fda000780c0ff */
[----:B------:R-:W-:Y:S01]  /*3a70*/  @!P0 MOV R6, R0 ;  /* 0x0000000000068202 */ /* 0x000fe20000000f00 */
[----:B------:R-:W-:Y:S06]  /*3a80*/  @!P0 BRA `(.L_x_36) ;  /* 0x0000000000408947 */ /* 0x000fec0003800000 */
[----:B------:R-:W-:-:S13]  /*3a90*/  FSETP.GEU.FTZ.AND P0, PT, R0, RZ, PT ;  /* 0x000000ff0000720b */ /* 0x000fda0003f1e000 */
[----:B------:R-:W-:Y:S01]  /*3aa0*/  @!P0 MOV R6, 0x7fffffff ;  /* 0x7fffffff00068802 */ /* 0x000fe20000000f00 */
[----:B------:R-:W-:Y:S06]  /*3ab0*/  @!P0 BRA `(.L_x_36) ;  /* 0x0000000000348947 */ /* 0x000fec0003800000 */
[----:B------:R-:W-:-:S13]  /*3ac0*/  FSETP.GTU.FTZ.AND P0, PT, |R0|, +INF , PT ;  /* 0x7f8000000000780b */ /* 0x000fda0003f1c200 */
[----:B------:R-:W-:Y:S01]  /*3ad0*/  @P0 FADD.FTZ R6, R0, 1 ;  /* 0x3f80000000060421 */ /* 0x000fe20000010000 */
[----:B------:R-:W-:Y:S06]  /*3ae0*/  @P0 BRA `(.L_x_36) ;  /* 0x0000000000280947 */ /* 0x000fec0003800000 */
[----:B------:R-:W-:-:S13]  /*3af0*/  FSETP.NEU.FTZ.AND P0, PT, |R0|, +INF , PT ;  /* 0x7f8000000000780b */ /* 0x000fda0003f1d200 */
[----:B------:R-:W-:-:S04]  /*3b00*/  @P0 FFMA R7, R0, 1.84467440737095516160e+19, RZ ;  /* 0x5f80000000070823 */ /* 0x000fc800000000ff */
[----:B------:R-:W0:Y:S02]  /*3b10*/  @P0 MUFU.RSQ R6, R7 ;  /* 0x0000000700060308 */ /* 0x000e240000001400 */
[----:B0-----:R-:W-:Y:S01]  /*3b20*/  @P0 FMUL.FTZ R8, R7, R6 ;  /* 0x0000000607080220 */ /* 0x001fe20000410000 */
[----:B------:R-:W-:Y:S01]  /*3b30*/  @P0 FMUL.FTZ R22, R6, 0.5 ;  /* 0x3f00000006160820 */ /* 0x000fe20000410000 */
[----:B------:R-:W-:Y:S02]  /*3b40*/  @!P0 MOV R6, R0 ;  /* 0x0000000000068202 */ /* 0x000fe40000000f00 */
[----:B------:R-:W-:-:S04]  /*3b50*/  @P0 FADD.FTZ R9, -R8, -RZ ;  /* 0x800000ff08090221 */ /* 0x000fc80000010100 */
[----:B------:R-:W-:-:S04]  /*3b60*/  @P0 FFMA R9, R8, R9, R7 ;  /* 0x0000000908090223 */ /* 0x000fc80000000007 */
[----:B------:R-:W-:-:S04]  /*3b70*/  @P0 FFMA R9, R9, R22, R8 ;  /* 0x0000001609090223 */ /* 0x000fc80000000008 */
[----:B------:R-:W-:-:S07]  /*3b80*/  @P0 FMUL.FTZ R6, R9, 2.3283064365386962891e-10 ;  /* 0x2f80000009060820 */ /* 0x000fce0000410000 */
.L_x_36:
[----:B------:R-:W-:Y:S01]  /*3b90*/  HFMA2 R7, -RZ, RZ, 0, 0 ;  /* 0x00000000ff077431 */ /* 0x000fe200000001ff */
[----:B------:R-:W-:Y:S02]  /*3ba0*/  MOV R0, R6 ;  /* 0x0000000600007202 */ /* 0x000fe40000000f00 */
[----:B------:R-:W-:-:S04]  /*3bb0*/  MOV R6, R23 ;  /* 0x0000001700067202 */ /* 0x000fc80000000f00 */
[----:B------:R-:W-:Y:S05]  /*3bc0*/  RET.REL.NODEC R6 `(_Z10SlipKernelPdS_S_S_S_S_S_S_iddd) ;  /* 0xffffffc4060c7950 */ /* 0x000fea0003c3ffff */
.L_x_37:
[----:B------:R-:W-:-:S00]  /*3bd0*/  BRA `(.L_x_37) ;  /* 0xfffffffc00fc7947 */ /* 0x000fc0000383ffff */
[----:B------:R-:W-:-:S00]  /*3be0*/  NOP ;  /* 0x0000000000007918 */ /* 0x000fc00000000000 */
        /* <DEDUP_REMOVED lines=9> */
.L_x_40:


//--------------------- .nv.shared.reserved.0     --------------------------
	.section	.nv.shared.reserved.0,"aw",@nobits
	.weak		__nv_reservedSMEM_offset_0_alias
	.size		__nv_reservedSMEM_offset_0_alias, 0, 64
	.other		__nv_reservedSMEM_offset_0_alias,@"STO_CUDA_RESERVED_SHARED STV_DEFAULT"
__nv_reservedSMEM_offset_0_alias:
	.zero		0
	.zero		64


//--------------------- .nv.constant0._Z10SlipKernelPdS_S_S_S_S_S_S_iddd --------------------------
	.section	.nv.constant0._Z10SlipKernelPdS_S_S_S_S_S_S_iddd,"a",@progbits
	.sectionflags	@""
	.align	4
.nv.constant0._Z10SlipKernelPdS_S_S_S_S_S_S_iddd:
	.zero		992


//--------------------- SYMBOLS --------------------------

	.type		.nv.reservedSmem.offset0,@object
	.size		.nv.reservedSmem.offset0,0x4
